def matmul_kernel(
    a_ptr,
    b_ptr,
    c_ptr,
    M,
    N,
    K,
    stride_am,
    stride_ak,
    stride_bk,
    stride_bn,
    stride_cm,
    stride_cn,
    BLOCK_M: tl.constexpr,
    BLOCK_N: tl.constexpr,
    BLOCK_K: tl.constexpr,
    GROUP_M: tl.constexpr,
):
    pid = tl.program_id(axis=0)
    num_pid_m = tl.cdiv(M, BLOCK_M)
    num_pid_n = tl.cdiv(N, BLOCK_N)
    num_pid_in_group = GROUP_M * num_pid_n
    group_id = pid // num_pid_in_group
    first_pid_m = group_id * GROUP_M
    group_size_m = min(num_pid_m - first_pid_m, GROUP_M)
    pid_m = first_pid_m + ((pid % num_pid_in_group) % group_size_m)
    pid_n = (pid % num_pid_in_group) // group_size_m

    offs_am = (pid_m * BLOCK_M + tl.arange(0, BLOCK_M)) % M
    offs_bn = (pid_n * BLOCK_N + tl.arange(0, BLOCK_N)) % N
    offs_k = tl.arange(0, BLOCK_K)
    a_ptrs = a_ptr + offs_am[:, None] * stride_am + offs_k[None, :] * stride_ak
    b_ptrs = b_ptr + offs_k[:, None] * stride_bk + offs_bn[None, :] * stride_bn

    acc = tl.zeros((BLOCK_M, BLOCK_N), dtype=tl.float32)
    for kk in range(0, tl.cdiv(K, BLOCK_K)):
        a = tl.load(a_ptrs, mask=offs_k[None, :] < K - kk * BLOCK_K, other=0.0)
        b = tl.load(b_ptrs, mask=offs_k[:, None] < K - kk * BLOCK_K, other=0.0)
        acc = tl.dot(a, b, acc)
        a_ptrs += BLOCK_K * stride_ak
        b_ptrs += BLOCK_K * stride_bk

    c = acc.to(c_ptr.dtype.element_ty)
    offs_cm = pid_m * BLOCK_M + tl.arange(0, BLOCK_M)
    offs_cn = pid_n * BLOCK_N + tl.arange(0, BLOCK_N)
    c_ptrs = c_ptr + offs_cm[:, None] * stride_cm + offs_cn[None, :] * stride_cn
    mask = (offs_cm[:, None] < M) & (offs_cn[None, :] < N)
    tl.store(c_ptrs, c, mask=mask)

# config = {"BLOCK_K": 64, "BLOCK_M": 64, "BLOCK_N": 256, "GROUP_M": 8, "arch": "sm_100", "dtype": "fp8e4m3", "num_ctas": 1, "num_stages": 3, "num_warps": 8}
# arch = sm_100


// ===== COMPILED SASS (sm_100a) =====

	.target	sm_100a

	.elftype	@"ET_EXEC"


//--------------------- .note.nv.tkinfo           --------------------------
	.section	.note.nv.tkinfo,"",@"SHT_NOTE"
	.sectionflags	@"SHF_NOTE_NV_TKINFO"
	.tkinfo
        /*0018*/ 	.word	0x00000081
        /*0030*/ 	.string	""
        /*0030*/ 	.string	"ptxas-blackwell"
        /*0030*/ 	.string	"Cuda compilation tools, release 12.9, V12.9.86"
        /*0030*/ 	.string	"Build cuda_12.9.r12.9/compiler.36037853_0"
        /*0030*/ 	.string	"-v  -suppress-debug-info  -lineinfo  -arch sm_100a "



//--------------------- .note.nv.cuver            --------------------------
	.section	.note.nv.cuver,"",@"SHT_NOTE"
	.sectionflags	@"SHF_NOTE_NV_CUVER"
        /*0018*/ 	.short	0x0001
        /*001a*/ 	.short	0x0064
        /*001c*/ 	.short	0x0001
        /*001e*/ 	.short	0x0000
        /*0020*/ 	.short	0x0001
        /*0022*/ 	.short	0x0000


//--------------------- .nv.info                  --------------------------
	.section	.nv.info,"",@"SHT_CUDA_INFO"
	.align	4


	//----- nvinfo : EIATTR_REGCOUNT
	.align		4
        /*0000*/ 	.byte	0x04, 0x2f
        /*0002*/ 	.short	(.L_4 - .L_3)
	.align		4
.L_3:
        /*0004*/ 	.word	index@(matmul_kernel)
        /*0008*/ 	.word	0x000000ff


	//----- nvinfo : EIATTR_FRAME_SIZE
	.align		4
.L_4:
        /*000c*/ 	.byte	0x04, 0x11
        /*000e*/ 	.short	(.L_6 - .L_5)
	.align		4
.L_5:
        /*0010*/ 	.word	index@($__internal_2_$__cuda_sm10x_tcgen05_guardrail_trap_unallocated_columns_being_dealloced)
        /*0014*/ 	.word	0x00000030


	//----- nvinfo : EIATTR_FRAME_SIZE
	.align		4
.L_6:
        /*0018*/ 	.byte	0x04, 0x11
        /*001a*/ 	.short	(.L_8 - .L_7)
	.align		4
.L_7:
        /*001c*/ 	.word	index@($__internal_1_$__cuda_sm10x_tcgen05_guardrail_trap_phase_invalid_during_alloc)
        /*0020*/ 	.word	0x00000030


	//----- nvinfo : EIATTR_FRAME_SIZE
	.align		4
.L_8:
        /*0024*/ 	.byte	0x04, 0x11
        /*0026*/ 	.short	(.L_10 - .L_9)
	.align		4
.L_9:
        /*0028*/ 	.word	index@($__internal_0_$__cuda_sm10x_tcgen05_guardrail_trap_col_being_dealloced_not_returned_by_alloc)
        /*002c*/ 	.word	0x00000030


	//----- nvinfo : EIATTR_FRAME_SIZE
	.align		4
.L_10:
        /*0030*/ 	.byte	0x04, 0x11
        /*0032*/ 	.short	(.L_12 - .L_11)
	.align		4
.L_11:
        /*0034*/ 	.word	index@(matmul_kernel)
        /*0038*/ 	.word	0x00000030


	//----- nvinfo : EIATTR_MIN_STACK_SIZE
	.align		4
.L_12:
        /*003c*/ 	.byte	0x04, 0x12
        /*003e*/ 	.short	(.L_14 - .L_13)
	.align		4
.L_13:
        /*0040*/ 	.word	index@(matmul_kernel)
        /*0044*/ 	.word	0x00000030
.L_14:


//--------------------- .nv.info.matmul_kernel    --------------------------
	.section	.nv.info.matmul_kernel,"",@"SHT_CUDA_INFO"
	.sectionflags	@""
	.align	4


	//----- nvinfo : EIATTR_CUDA_API_VERSION
	.align		4
        /*0000*/ 	.byte	0x04, 0x37
        /*0002*/ 	.short	(.L_16 - .L_15)
.L_15:
        /*0004*/ 	.word	0x00000081


	//----- nvinfo : EIATTR_KPARAM_INFO
	.align		4
.L_16:
        /*0008*/ 	.byte	0x04, 0x17
        /*000a*/ 	.short	(.L_18 - .L_17)
.L_17:
        /*000c*/ 	.word	0x00000000
        /*0010*/ 	.short	0x000d
        /*0012*/ 	.short	0x0048
        /*0014*/ 	.byte	0x00, 0xf4, 0x21, 0x00


	//----- nvinfo : EIATTR_KPARAM_INFO
	.align		4
.L_18:
        /*0018*/ 	.byte	0x04, 0x17
        /*001a*/ 	.short	(.L_20 - .L_19)
.L_19:
        /*001c*/ 	.word	0x00000000
        /*0020*/ 	.short	0x000c
        /*0022*/ 	.short	0x0040
        /*0024*/ 	.byte	0x00, 0xf4, 0x21, 0x00


	//----- nvinfo : EIATTR_KPARAM_INFO
	.align		4
.L_20:
        /*0028*/ 	.byte	0x04, 0x17
        /*002a*/ 	.short	(.L_22 - .L_21)
.L_21:
        /*002c*/ 	.word	0x00000000
        /*0030*/ 	.short	0x000b
        /*0032*/ 	.short	0x0038
        /*0034*/ 	.byte	0x00, 0xf0, 0x11, 0x00


	//----- nvinfo : EIATTR_KPARAM_INFO
	.align		4
.L_22:
        /*0038*/ 	.byte	0x04, 0x17
        /*003a*/ 	.short	(.L_24 - .L_23)
.L_23:
        /*003c*/ 	.word	0x00000000
        /*0040*/ 	.short	0x000a
        /*0042*/ 	.short	0x0034
        /*0044*/ 	.byte	0x00, 0xf0, 0x11, 0x00


	//----- nvinfo : EIATTR_KPARAM_INFO
	.align		4
.L_24:
        /*0048*/ 	.byte	0x04, 0x17
        /*004a*/ 	.short	(.L_26 - .L_25)
.L_25:
        /*004c*/ 	.word	0x00000000
        /*0050*/ 	.short	0x0009
        /*0052*/ 	.short	0x0030
        /*0054*/ 	.byte	0x00, 0xf0, 0x11, 0x00


	//----- nvinfo : EIATTR_KPARAM_INFO
	.align		4
.L_26:
        /*0058*/ 	.byte	0x04, 0x17
        /*005a*/ 	.short	(.L_28 - .L_27)
.L_27:
        /*005c*/ 	.word	0x00000000
        /*0060*/ 	.short	0x0008
        /*0062*/ 	.short	0x002c
        /*0064*/ 	.byte	0x00, 0xf0, 0x11, 0x00


	//----- nvinfo : EIATTR_KPARAM_INFO
	.align		4
.L_28:
        /*0068*/ 	.byte	0x04, 0x17
        /*006a*/ 	.short	(.L_30 - .L_29)
.L_29:
        /*006c*/ 	.word	0x00000000
        /*0070*/ 	.short	0x0007
        /*0072*/ 	.short	0x0028
        /*0074*/ 	.byte	0x00, 0xf0, 0x11, 0x00


	//----- nvinfo : EIATTR_KPARAM_INFO
	.align		4
.L_30:
        /*0078*/ 	.byte	0x04, 0x17
        /*007a*/ 	.short	(.L_32 - .L_31)
.L_31:
        /*007c*/ 	.word	0x00000000
        /*0080*/ 	.short	0x0006
        /*0082*/ 	.short	0x0024
        /*0084*/ 	.byte	0x00, 0xf0, 0x11, 0x00


	//----- nvinfo : EIATTR_KPARAM_INFO
	.align		4
.L_32:
        /*0088*/ 	.byte	0x04, 0x17
        /*008a*/ 	.short	(.L_34 - .L_33)
.L_33:
        /*008c*/ 	.word	0x00000000
        /*0090*/ 	.short	0x0005
        /*0092*/ 	.short	0x0020
        /*0094*/ 	.byte	0x00, 0xf0, 0x11, 0x00


	//----- nvinfo : EIATTR_KPARAM_INFO
	.align		4
.L_34:
        /*0098*/ 	.byte	0x04, 0x17
        /*009a*/ 	.short	(.L_36 - .L_35)
.L_35:
        /*009c*/ 	.word	0x00000000
        /*00a0*/ 	.short	0x0004
        /*00a2*/ 	.short	0x001c
        /*00a4*/ 	.byte	0x00, 0xf0, 0x11, 0x00


	//----- nvinfo : EIATTR_KPARAM_INFO
	.align		4
.L_36:
        /*00a8*/ 	.byte	0x04, 0x17
        /*00aa*/ 	.short	(.L_38 - .L_37)
.L_37:
        /*00ac*/ 	.word	0x00000000
        /*00b0*/ 	.short	0x0003
        /*00b2*/ 	.short	0x0018
        /*00b4*/ 	.byte	0x00, 0xf0, 0x11, 0x00


	//----- nvinfo : EIATTR_KPARAM_INFO
	.align		4
.L_38:
        /*00b8*/ 	.byte	0x04, 0x17
        /*00ba*/ 	.short	(.L_40 - .L_39)
.L_39:
        /*00bc*/ 	.word	0x00000000
        /*00c0*/ 	.short	0x0002
        /*00c2*/ 	.short	0x0010
        /*00c4*/ 	.byte	0x00, 0xf4, 0x21, 0x00


	//----- nvinfo : EIATTR_KPARAM_INFO
	.align		4
.L_40:
        /*00c8*/ 	.byte	0x04, 0x17
        /*00ca*/ 	.short	(.L_42 - .L_41)
.L_41:
        /*00cc*/ 	.word	0x00000000
        /*00d0*/ 	.short	0x0001
        /*00d2*/ 	.short	0x0008
        /*00d4*/ 	.byte	0x00, 0xf4, 0x21, 0x00


	//----- nvinfo : EIATTR_KPARAM_INFO
	.align		4
.L_42:
        /*00d8*/ 	.byte	0x04, 0x17
        /*00da*/ 	.short	(.L_44 - .L_43)
.L_43:
        /*00dc*/ 	.word	0x00000000
        /*00e0*/ 	.short	0x0000
        /*00e2*/ 	.short	0x0000
        /*00e4*/ 	.byte	0x00, 0xf4, 0x21, 0x00


	//----- nvinfo : EIATTR_AT_ENTRY_FRAGMENTS
	.align		4
.L_44:
        /*00e8*/ 	.byte	0x04, 0x4f
        /*00ea*/ 	.short	(.L_46 - .L_45)


	//   ....[0]....
.L_45:
        /*00ec*/ 	.word	0x00000004


	//----- nvinfo : EIATTR_RESERVED_SMEM_USED
	.align		4
.L_46:
        /*00f0*/ 	.byte	0x01, 0x41
	.zero		2


	//----- nvinfo : EIATTR_SPARSE_MMA_MASK
	.align		4
        /*00f4*/ 	.byte	0x03, 0x50
        /*00f6*/ 	.short	0x0000


	//----- nvinfo : EIATTR_TCGEN05_1CTA_USED
	.align		4
        /*00f8*/ 	.byte	0x01, 0x51
	.zero		2


	//----- nvinfo : EIATTR_MAXREG_COUNT
	.align		4
        /*00fc*/ 	.byte	0x03, 0x1b
        /*00fe*/ 	.short	0x00ff


	//----- nvinfo : EIATTR_NUM_BARRIERS
	.align		4
        /*0100*/ 	.byte	0x02, 0x4c
        /*0102*/ 	.byte	0x01
	.zero		1


	//----- nvinfo : EIATTR_ANNOTATIONS
	.align		4
        /*0104*/ 	.byte	0x04, 0x55
        /*0106*/ 	.short	(.L_48 - .L_47)


	//   ....[0]....
.L_47:
        /*0108*/ 	.word	0x00000001
        /*010c*/ 	.byte	0x60, 0x0c, 0x00, 0x00, 0x01, 0x00, 0x00, 0x00, 0xa0, 0x0e, 0x00, 0x00, 0x01, 0x00, 0x00, 0x00
        /* <DEDUP_REMOVED lines=9> */
        /*01ac*/ 	.byte	0xc0, 0xaa, 0x00, 0x00, 0x01, 0x00, 0x00, 0x00, 0xd0, 0xaa, 0x00, 0x00


	//----- nvinfo : EIATTR_INT_WARP_WIDE_INSTR_OFFSETS
	.align		4
.L_48:
        /*01b8*/ 	.byte	0x04, 0x31
        /*01ba*/ 	.short	(.L_50 - .L_49)


	//   ....[0]....
.L_49:
        /*01bc*/ 	.word	0x00003210


	//   ....[1]....
        /*01c0*/ 	.word	0x00003220


	//   ....[2]....
        /*01c4*/ 	.word	0x00004490


	//   ....[3]....
        /*01c8*/ 	.word	0x0000bd70


	//   ....[4]....
        /*01cc*/ 	.word	0x0000bdc0


	//----- nvinfo : EIATTR_COOP_GROUP_MASK_REGIDS
	.align		4
.L_50:
        /*01d0*/ 	.byte	0x04, 0x29
        /*01d2*/ 	.short	(.L_52 - .L_51)


	//   ....[0]....
.L_51:
        /*01d4*/ 	.word	0xffffffff


	//   ....[1]....
        /*01d8*/ 	.word	0xffffffff


	//   ....[2]....
        /*01dc*/ 	.word	0xffffffff


	//   ....[3]....
        /*01e0*/ 	.word	0xffffffff


	//----- nvinfo : EIATTR_COOP_GROUP_INSTR_OFFSETS
	.align		4
.L_52:
        /*01e4*/ 	.byte	0x04, 0x28
        /*01e6*/ 	.short	(.L_54 - .L_53)


	//   ....[0]....
.L_53:
        /*01e8*/ 	.word	0x00000080


	//   ....[1]....
        /*01ec*/ 	.word	0x00000340


	//   ....[2]....
        /*01f0*/ 	.word	0x0000bc00


	//   ....[3]....
        /*01f4*/ 	.word	0x0000be70


	//----- nvinfo : EIATTR_VRC_CTA_INIT_COUNT
	.align		4
.L_54:
        /*01f8*/ 	.byte	0x02, 0x4a
        /*01fa*/ 	.byte	0x80
	.zero		1


	//----- nvinfo : EIATTR_MBARRIER_INSTR_OFFSETS
	.align		4
        /*01fc*/ 	.byte	0x04, 0x39
        /*01fe*/ 	.short	(.L_56 - .L_55)


	//   ....[0]....
.L_55:
        /*0200*/ 	.word	0x000033e0
        /*0204*/ 	.word	0x000000ff
        /*0208*/ 	.word	0x00000000
        /*020c*/ 	.short	0x0100
        /*020e*/ 	.byte	0x0f
	.zero		1


	//   ....[1]....
        /*0210*/ 	.word	0x000044f0
        /*0214*/ 	.word	0x000000ff
        /*0218*/ 	.word	0x0000a008
        /*021c*/ 	.short	0x0100
        /*021e*/ 	.byte	0x0c
	.zero		1


	//   ....[2]....
        /*0220*/ 	.word	0x00007490
        /*0224*/ 	.word	0x000000ff
        /*0228*/ 	.word	0x00000000
        /*022c*/ 	.short	0x010a
        /*022e*/ 	.byte	0x0f
	.zero		1


	//   ....[3]....
        /*0230*/ 	.word	0x000095d0
        /*0234*/ 	.word	0x000000ff
        /*0238*/ 	.word	0x00000000
        /*023c*/ 	.short	0x010a
        /*023e*/ 	.byte	0x0f
	.zero		1


	//   ....[4]....
        /*0240*/ 	.word	0x00009640
        /*0244*/ 	.word	0x000000ff
        /*0248*/ 	.word	0x0000a000
        /*024c*/ 	.short	0x0108
        /*024e*/ 	.byte	0x0c
	.zero		1


	//   ....[5]....
        /*0250*/ 	.word	0x000096c0
        /*0254*/ 	.word	0x000000ff
        /*0258*/ 	.word	0x0000a008
        /*025c*/ 	.short	0x0108
        /*025e*/ 	.byte	0x0c
	.zero		1


	//   ....[6]....
        /*0260*/ 	.word	0x0000be90
        /*0264*/ 	.word	0x000000ff
        /*0268*/ 	.word	0x00000000
        /*026c*/ 	.short	0x010a
        /*026e*/ 	.byte	0x0f
	.zero		1


	//   ....[7]....
        /*0270*/ 	.word	0x0000bec0
        /*0274*/ 	.word	0x000000ff
        /*0278*/ 	.word	0x00000000
        /*027c*/ 	.short	0x010a
        /*027e*/ 	.byte	0x0f
	.zero		1


	//----- nvinfo : EIATTR_NUM_MBARRIERS
	.align		4
.L_56:
        /*0280*/ 	.byte	0x03, 0x38
        /*0282*/ 	.short	0x0002


	//----- nvinfo : EIATTR_EXIT_INSTR_OFFSETS
	.align		4
        /*0284*/ 	.byte	0x04, 0x1c
        /*0286*/ 	.short	(.L_58 - .L_57)


	//   ....[0]....
.L_57:
        /*0288*/ 	.word	0x0000be80


	//----- nvinfo : EIATTR_REQNTID
	.align		4
.L_58:
        /*028c*/ 	.byte	0x04, 0x10
        /*028e*/ 	.short	(.L_60 - .L_59)
.L_59:
        /*0290*/ 	.word	0x00000100
        /*0294*/ 	.word	0x00000001
        /*0298*/ 	.word	0x00000001


	//----- nvinfo : EIATTR_CRS_STACK_SIZE
	.align		4
.L_60:
        /*029c*/ 	.byte	0x04, 0x1e
        /*029e*/ 	.short	(.L_62 - .L_61)
.L_61:
        /*02a0*/ 	.word	0x00000000


	//----- nvinfo : EIATTR_CBANK_PARAM_SIZE
	.align		4
.L_62:
        /*02a4*/ 	.byte	0x03, 0x19
        /*02a6*/ 	.short	0x0050


	//----- nvinfo : EIATTR_PARAM_CBANK
	.align		4
        /*02a8*/ 	.byte	0x04, 0x0a
        /*02aa*/ 	.short	(.L_64 - .L_63)
	.align		4
.L_63:
        /*02ac*/ 	.word	index@(.nv.constant0.matmul_kernel)
        /*02b0*/ 	.short	0x0380
        /*02b2*/ 	.short	0x0050


	//----- nvinfo : EIATTR_SW_WAR
	.align		4
.L_64:
        /*02b4*/ 	.byte	0x04, 0x36
        /*02b6*/ 	.short	(.L_66 - .L_65)
.L_65:
        /*02b8*/ 	.word	0x00000008
.L_66:


//--------------------- .nv.compat                --------------------------
	.section	.nv.compat,"",@"SHT_CUDA_COMPAT_INFO"
	.align	4
        /*0000*/ 	.byte	0x02, 0x02, 0x02, 0x00, 0x02, 0x05, 0x05, 0x00, 0x02, 0x03, 0x00, 0x00, 0x02, 0x06, 0x01, 0x00


//--------------------- .nv.callgraph             --------------------------
	.section	.nv.callgraph,"",@"SHT_CUDA_CALLGRAPH"
	.align	4
	.sectionentsize	8
	.align		4
        /*0000*/ 	.word	0x00000000
	.align		4
        /*0004*/ 	.word	0xffffffff
	.align		4
        /*0008*/ 	.word	0x00000000
	.align		4
        /*000c*/ 	.word	0xfffffffe
	.align		4
        /*0010*/ 	.word	0x00000000
	.align		4
        /*0014*/ 	.word	0xfffffffd
	.align		4
        /*0018*/ 	.word	0x00000000
	.align		4
        /*001c*/ 	.word	0xfffffffc


//--------------------- .text.matmul_kernel       --------------------------
	.section	.text.matmul_kernel,"ax",@progbits
	.align	128
        .global         matmul_kernel
        .type           matmul_kernel,@function
        .size           matmul_kernel,(.L_x_20 - matmul_kernel)
        .other          matmul_kernel,@"STO_CUDA_ENTRY STV_DEFAULT"
matmul_kernel:
.text.matmul_kernel:
[----:B------:R-:W0:Y:S01]  /*0000*/  LDC R1, c[0x0][0x37c] ;  /* 0x0000df00ff017b82 */ /* 0x000e220000000800 */
[----:B------:R-:W1:Y:S01]  /*0010*/  S2R R0, SR_TID.X ;  /* 0x0000000000007919 */ /* 0x000e620000002100 */
[----:B0-----:R-:W-:Y:S01]  /*0020*/  VIADD R1, R1, 0xffffffd0 ;  /* 0xffffffd001017836 */ /* 0x001fe20000000000 */
[----:B------:R-:W0:Y:S01]  /*0030*/  LDCU.64 UR26, c[0x0][0x358] ;  /* 0x00006b00ff1a77ac */ /* 0x000e220008000a00 */
[----:B-1----:R-:W-:-:S13]  /*0040*/  ISETP.GE.U32.AND P0, PT, R0, 0x20, PT ;  /* 0x000000200000780c */ /* 0x002fda0003f06070 */
[----:B------:R-:W-:Y:S02]  /*0050*/  VOTEU.ANY UP0, P0 ;  /* 0x0000000000ff7886 */ /* 0x000fe40000000100 */
[----:B------:R-:W-:Y:S05]  /*0060*/  BRA.U UP0, `(.L_x_0) ;  /* 0x0000000100b87547 */ /* 0x000fea000b800000 */
[----:B------:R-:W1:Y:S01]  /*0070*/  S2UR UR6, SR_CgaCtaId ;  /* 0x00000000000679c3 */ /* 0x000e620000008800 */
[----:B------:R-:W-:Y:S01]  /*0080*/  NOP ;  /* 0x0000000000007918 */ /* 0x000fe20000000000 */
[----:B------:R-:W-:Y:S02]  /*0090*/  UMOV UR4, 0x40 ;  /* 0x0000004000047882 */ /* 0x000fe40000000000 */
[----:B-1----:R-:W-:-:S09]  /*00a0*/  ULEA UR4, UR6, UR4, 0x18 ;  /* 0x0000000406047291 */ /* 0x002fd2000f8ec0ff */
[----:B------:R-:W1:Y:S01]  /*00b0*/  LDS.U8 R0, [UR4] ;  /* 0x00000004ff007984 */ /* 0x000e620008000000 */
[----:B------:R-:W-:Y:S02]  /*00c0*/  UMOV UR4, 0x400 ;  /* 0x0000040000047882 */ /* 0x000fe40000000000 */
[----:B------:R-:W-:Y:S01]  /*00d0*/  ULEA UR4, UR6, UR4, 0x18 ;  /* 0x0000000406047291 */ /* 0x000fe2000f8ec0ff */
[----:B-1----:R-:W-:-:S13]  /*00e0*/  ISETP.NE.AND P0, PT, R0, RZ, PT ;  /* 0x000000ff0000720c */ /* 0x002fda0003f05270 */
[----:B------:R-:W-:Y:S05]  /*00f0*/  @P0 BRA `(.L_x_1) ;  /* 0x00000000007c0947 */ /* 0x000fea0003800000 */
[----:B------:R-:W-:-:S13]  /*0100*/  ELECT P0, URZ, PT ;  /* 0x0000000000ff782f */ /* 0x000fda0003800000 */
[----:B------:R-:W-:Y:S05]  /*0110*/  @!P0 BRA `(.L_x_2) ;  /* 0x0000000000848947 */ /* 0x000fea0003800000 */
[----:B------:R-:W-:Y:S01]  /*0120*/  UMOV UR5, 0x8 ;  /* 0x0000000800057882 */ /* 0x000fe20000000000 */
[----:B------:R-:W-:Y:S02]  /*0130*/  IMAD.MOV.U32 R4, RZ, RZ, 0x1 ;  /* 0x00000001ff047424 */ /* 0x000fe400078e00ff */
[----:B------:R-:W-:Y:S02]  /*0140*/  IMAD.MOV.U32 R5, RZ, RZ, 0xff ;  /* 0x000000ffff057424 */ /* 0x000fe400078e00ff */
[----:B------:R-:W-:Y:S04]  /*0150*/  DEPBAR.LE SB1, 0x36 ;  /* 0x00009d800000791a */ /* 0x000fe80000000000 */
[----:B------:R-:W1:Y:S02]  /*0160*/  UTCATOMSWS.FIND_AND_SET.ALIGN UP1, UR5, UR5 ;  /* 0x00000005000575e3 */ /* 0x000e640008020800 */
[----:B-1----:R-:W-:-:S04]  /*0170*/  PLOP3.LUT P0, PT, PT, PT, UP1, 0x80, 0x8 ;  /* 0x000000000008781c */ /* 0x002fc80003f0f018 */
[----:B------:R-:W-:-:S04]  /*0180*/  SEL R0, RZ, 0xffffffff, !P0 ;  /* 0xffffffffff007807 */ /* 0x000fc80004000000 */
[----:B------:R-:W-:Y:S01]  /*0190*/  ISETP.NE.AND P0, PT, R0, RZ, PT ;  /* 0x000000ff0000720c */ /* 0x000fe20003f05270 */
[----:B------:R-:W-:-:S12]  /*01a0*/  IMAD.U32 R0, RZ, RZ, UR5 ;  /* 0x00000005ff007e24 */ /* 0x000fd8000f8e00ff */
[----:B------:R-:W-:Y:S05]  /*01b0*/  @P0 BRA `(.L_x_3) ;  /* 0x0000000000240947 */ /* 0x000fea0003800000 */
.L_x_4:
[----:B------:R-:W-:Y:S05]  /*01c0*/  NANOSLEEP 0x64 ;  /* 0x000000640000795d */ /* 0x000fea0003800000 */
[----:B------:R-:W-:-:S05]  /*01d0*/  UMOV UR5, 0x8 ;  /* 0x0000000800057882 */ /* 0x000fca0000000000 */
[----:B------:R-:W-:Y:S04]  /*01e0*/  DEPBAR.LE SB1, 0x36 ;  /* 0x00009d800000791a */ /* 0x000fe80000000000 */
[----:B------:R-:W1:Y:S02]  /*01f0*/  UTCATOMSWS.FIND_AND_SET.ALIGN UP1, UR5, UR5 ;  /* 0x00000005000575e3 */ /* 0x000e640008020800 */
[----:B-1----:R-:W-:-:S04]  /*0200*/  PLOP3.LUT P0, PT, PT, PT, UP1, 0x80, 0x8 ;  /* 0x000000000008781c */ /* 0x002fc80003f0f018 */
[----:B------:R-:W-:-:S04]  /*0210*/  SEL R0, RZ, 0xffffffff, !P0 ;  /* 0xffffffffff007807 */ /* 0x000fc80004000000 */
[----:B------:R-:W-:Y:S01]  /*0220*/  ISETP.NE.AND P0, PT, R0, RZ, PT ;  /* 0x000000ff0000720c */ /* 0x000fe20003f05270 */
[----:B------:R-:W-:-:S12]  /*0230*/  IMAD.U32 R0, RZ, RZ, UR5 ;  /* 0x00000005ff007e24 */ /* 0x000fd8000f8e00ff */
[----:B------:R-:W-:Y:S05]  /*0240*/  @!P0 BRA `(.L_x_4) ;  /* 0xfffffffc00dc8947 */ /* 0x000fea000383ffff */
.L_x_3:
[C---:B------:R-:W-:Y:S01]  /*0250*/  VIADD R3, R0.reuse, 0x10 ;  /* 0x0000001000037836 */ /* 0x040fe20000000000 */
[----:B------:R-:W-:Y:S01]  /*0260*/  UMOV UR5, 0x50 ;  /* 0x0000005000057882 */ /* 0x000fe20000000000 */
[----:B------:R-:W-:Y:S01]  /*0270*/  SHF.L.U32 R2, R5, R0, RZ ;  /* 0x0000000005027219 */ /* 0x000fe200000006ff */
[----:B------:R-:W-:Y:S01]  /*0280*/  ULEA UR5, UR6, UR5, 0x18 ;  /* 0x0000000506057291 */ /* 0x000fe2000f8ec0ff */
[----:B------:R-:W-:Y:S01]  /*0290*/  IMAD.SHL.U32 R0, R0, 0x20, RZ ;  /* 0x0000002000007824 */ /* 0x000fe200078e00ff */
[----:B------:R-:W-:-:S04]  /*02a0*/  SHF.L.U32 R3, R4, R3, RZ ;  /* 0x0000000304037219 */ /* 0x000fc800000006ff */
[----:B------:R-:W-:-:S05]  /*02b0*/  LOP3.LUT R2, R3, R2, RZ, 0xfc, !PT ;  /* 0x0000000203027212 */ /* 0x000fca00078efcff */
[----:B------:R1:W-:Y:S04]  /*02c0*/  ATOMS.OR RZ, [UR5], R2 ;  /* 0x00000002ffff798c */ /* 0x0003e8000b000005 */
[----:B------:R1:W-:Y:S01]  /*02d0*/  STS [UR4], R0 ;  /* 0x00000000ff007988 */ /* 0x0003e20008000804 */
[----:B------:R-:W-:Y:S05]  /*02e0*/  BRA `(.L_x_2) ;  /* 0x0000000000107947 */ /* 0x000fea0003800000 */
.L_x_1:
[----:B------:R-:W-:Y:S01]  /*02f0*/  IMAD.MOV.U32 R0, RZ, RZ, -0x1 ;  /* 0xffffffffff007424 */ /* 0x000fe200078e00ff */
[----:B------:R-:W-:-:S04]  /*0300*/  MOV R2, 0x330 ;  /* 0x0000033000027802 */ /* 0x000fc80000000f00 */
[----:B------:R1:W-:Y:S03]  /*0310*/  STS [UR4], R0 ;  /* 0x00000000ff007988 */ /* 0x0003e60008000804 */
[----:B01----:R-:W-:Y:S05]  /*0320*/  CALL.REL.NOINC `($__internal_1_$__cuda_sm10x_tcgen05_guardrail_trap_phase_invalid_during_alloc) ;  /* 0x000000b800fc7944 */ /* 0x003fea0003c00000 */
.L_x_2:
[----:B------:R-:W-:Y:S05]  /*0330*/  WARPSYNC.ALL ;  /* 0x0000000000007948 */ /* 0x000fea0003800000 */
[----:B------:R-:W-:Y:S01]  /*0340*/  NOP ;  /* 0x0000000000007918 */ /* 0x000fe20000000000 */
.L_x_0:
[----:B------:R-:W2:Y:S01]  /*0350*/  LDC.64 R32, c[0x0][0x398] ;  /* 0x0000e600ff207b82 */ /* 0x000ea20000000a00 */
[----:B------:R-:W3:Y:S01]  /*0360*/  S2R R7, SR_CTAID.X ;  /* 0x0000000000077919 */ /* 0x000ee20000002500 */
[----:B------:R-:W-:Y:S01]  /*0370*/  UMOV UR12, 0x400 ;  /* 0x00000400000c7882 */ /* 0x000fe20000000000 */
[----:B------:R-:W4:Y:S01]  /*0380*/  LDCU UR4, c[0x0][0x3a4] ;  /* 0x00007480ff0477ac */ /* 0x000f220008000800 */
[----:B------:R-:W-:Y:S01]  /*0390*/  PRMT R40, RZ, 0x7610, R40 ;  /* 0x00007610ff287816 */ /* 0x000fe20000000028 */
[----:B------:R-:W5:Y:S01]  /*03a0*/  S2R R54, SR_TID.X ;  /* 0x0000000000367919 */ /* 0x000f620000002100 */
[----:B------:R-:W-:Y:S01]  /*03b0*/  PRMT R42, RZ, 0x7610, R42 ;  /* 0x00007610ff2a7816 */ /* 0x000fe2000000002a */
[----:B------:R-:W1:Y:S01]  /*03c0*/  LDCU.64 UR10, c[0x0][0x3a8] ;  /* 0x00007500ff0a77ac */ /* 0x000e620008000a00 */
[----:B------:R-:W0:Y:S01]  /*03d0*/  S2UR UR6, SR_CgaCtaId ;  /* 0x00000000000679c3 */ /* 0x000e220000008800 */
[----:B------:R-:W0:Y:S01]  /*03e0*/  LDCU.128 UR16, c[0x0][0x380] ;  /* 0x00007000ff1077ac */ /* 0x000e220008000c00 */
[----:B------:R-:W0:Y:S01]  /*03f0*/  LDCU UR31, c[0x0][0x3a0] ;  /* 0x00007400ff1f77ac */ /* 0x000e220008000800 */
[----:B------:R-:W-:Y:S01]  /*0400*/  UMOV UR7, 0x1 ;  /* 0x0000000100077882 */ /* 0x000fe20000000000 */
[----:B-12---:R-:W-:-:S02]  /*0410*/  VIADD R0, R33, 0xff ;  /* 0x000000ff21007836 */ /* 0x006fc40000000000 */
[----:B------:R-:W-:-:S03]  /*0420*/  IMAD.U32 R22, RZ, RZ, UR10 ;  /* 0x0000000aff167e24 */ /* 0x000fc6000f8e00ff */
[----:B------:R-:W-:Y:S01]  /*0430*/  SHF.R.S32.HI R3, RZ, 0x1f, R0 ;  /* 0x0000001fff037819 */ /* 0x000fe20000011400 */
[----:B0-----:R-:W-:-:S03]  /*0440*/  ULEA UR12, UR6, UR12, 0x18 ;  /* 0x0000000c060c7291 */ /* 0x001fc6000f8ec0ff */
[----:B------:R-:W-:Y:S01]  /*0450*/  LEA.HI R3, R3, R0, RZ, 0x8 ;  /* 0x0000000003037211 */ /* 0x000fe200078f40ff */
[----:B------:R-:W-:Y:S01]  /*0460*/  UIADD3 UR20, UPT, UPT, UR31, 0x3f, URZ ;  /* 0x0000003f1f147890 */ /* 0x000fe2000fffe0ff */
[----:B---3--:R-:W-:Y:S01]  /*0470*/  IABS R8, R7 ;  /* 0x0000000700087213 */ /* 0x008fe20000000000 */
[----:B------:R-:W-:Y:S01]  /*0480*/  UIADD3 UR15, UPT, UPT, UR12, 0xa000, URZ ;  /* 0x0000a0000c0f7890 */ /* 0x000fe2000fffe0ff */
[----:B------:R-:W-:Y:S01]  /*0490*/  SHF.R.S32.HI R3, RZ, 0x8, R3 ;  /* 0x00000008ff037819 */ /* 0x000fe20000011403 */
[----:B------:R-:W-:Y:S01]  /*04a0*/  UISETP.GT.AND UP2, UPT, UR20, 0x3f, UPT ;  /* 0x0000003f1400788c */ /* 0x000fe2000bf44270 */
[----:B-----5:R-:W-:Y:S02]  /*04b0*/  SHF.R.U32.HI R167, RZ, 0x6, R54 ;  /* 0x00000006ffa77819 */ /* 0x020fe40000011636 */
[----:B------:R-:W-:Y:S01]  /*04c0*/  LEA.HI R82, R54, 0xc, RZ, 0x1a ;  /* 0x0000000c36527811 */ /* 0x000fe200078fd0ff */
[----:B------:R-:W-:Y:S01]  /*04d0*/  IMAD.SHL.U32 R4, R3, 0x8, RZ ;  /* 0x0000000803047824 */ /* 0x000fe200078e00ff */
[----:B------:R-:W-:-:S02]  /*04e0*/  SGXT.U32 R167, R167, 0x2 ;  /* 0x00000002a7a7781a */ /* 0x000fc40000000000 */
[C---:B------:R-:W-:Y:S02]  /*04f0*/  LEA.HI R80, R54.reuse, 0x1c, RZ, 0x1a ;  /* 0x0000001c36507811 */ /* 0x040fe400078fd0ff */
[-C--:B------:R-:W-:Y:S02]  /*0500*/  IABS R5, R4.reuse ;  /* 0x0000000400057213 */ /* 0x080fe40000000000 */
[----:B------:R-:W-:Y:S02]  /*0510*/  IABS R10, R4 ;  /* 0x00000004000a7213 */ /* 0x000fe40000000000 */
[----:B------:R-:W0:Y:S01]  /*0520*/  I2F.RP R0, R5 ;  /* 0x0000000500007306 */ /* 0x000e220000209400 */
[C---:B------:R-:W-:Y:S02]  /*0530*/  LEA.HI R78, R54.reuse, 0x2c, RZ, 0x1a ;  /* 0x0000002c364e7811 */ /* 0x040fe400078fd0ff */
[C---:B------:R-:W-:Y:S02]  /*0540*/  LEA.HI R52, R54.reuse, 0x3c, RZ, 0x1a ;  /* 0x0000003c36347811 */ /* 0x040fe400078fd0ff */
[----:B------:R-:W-:-:S02]  /*0550*/  LOP3.LUT R45, R54, 0x3f, RZ, 0xc0, !PT ;  /* 0x0000003f362d7812 */ /* 0x000fc400078ec0ff */
[----:B------:R-:W-:-:S03]  /*0560*/  LOP3.LUT R175, R167, 0x8, RZ, 0xfc, !PT ;  /* 0x00000008a7af7812 */ /* 0x000fc600078efcff */
[----:B------:R-:W-:Y:S01]  /*0570*/  IMAD R163, R45, UR11, RZ ;  /* 0x0000000b2da37c24 */ /* 0x000fe2000f8e02ff */
[----:B0-----:R-:W0:Y:S02]  /*0580*/  MUFU.RCP R0, R0 ;  /* 0x0000000000007308 */ /* 0x001e240000001000 */
[----:B0-----:R-:W-:Y:S02]  /*0590*/  VIADD R2, R0, 0xffffffe ;  /* 0x0ffffffe00027836 */ /* 0x001fe40000000000 */
[----:B------:R-:W-:-:S04]  /*05a0*/  IMAD.MOV R0, RZ, RZ, -R10 ;  /* 0x000000ffff007224 */ /* 0x000fc800078e0a0a */
[----:B------:R0:W1:Y:S02]  /*05b0*/  F2I.FTZ.U32.TRUNC.NTZ R3, R2 ;  /* 0x0000000200037305 */ /* 0x000064000021f000 */
[----:B0-----:R-:W-:Y:S02]  /*05c0*/  IMAD.MOV.U32 R2, RZ, RZ, RZ ;  /* 0x000000ffff027224 */ /* 0x001fe400078e00ff */
[----:B-1----:R-:W-:-:S04]  /*05d0*/  IMAD.MOV R6, RZ, RZ, -R3 ;  /* 0x000000ffff067224 */ /* 0x002fc800078e0a03 */
[----:B------:R-:W-:Y:S02]  /*05e0*/  IMAD R9, R6, R5, RZ ;  /* 0x0000000506097224 */ /* 0x000fe400078e02ff */
[----:B------:R-:W-:Y:S02]  /*05f0*/  IMAD.MOV.U32 R6, RZ, RZ, R8 ;  /* 0x000000ffff067224 */ /* 0x000fe400078e0008 */
[----:B------:R-:W-:-:S06]  /*0600*/  IMAD.HI.U32 R3, R3, R9, R2 ;  /* 0x0000000903037227 */ /* 0x000fcc00078e0002 */
[----:B------:R-:W-:-:S04]  /*0610*/  IMAD.HI.U32 R3, R3, R6, RZ ;  /* 0x0000000603037227 */ /* 0x000fc800078e00ff */
[----:B------:R-:W-:Y:S01]  /*0620*/  IMAD R0, R3, R0, R6 ;  /* 0x0000000003007224 */ /* 0x000fe200078e0206 */
[----:B------:R-:W-:Y:S04]  /*0630*/  BAR.SYNC.DEFER_BLOCKING 0x0 ;  /* 0x0000000000007b1d */ /* 0x000fe80000010000 */
[----:B------:R-:W-:-:S13]  /*0640*/  ISETP.GT.U32.AND P1, PT, R5, R0, PT ;  /* 0x000000000500720c */ /* 0x000fda0003f24070 */
[----:B------:R-:W-:Y:S02]  /*0650*/  @!P1 IMAD.IADD R0, R0, 0x1, -R5 ;  /* 0x0000000100009824 */ /* 0x000fe400078e0a05 */
[----:B------:R-:W-:Y:S01]  /*0660*/  @!P1 VIADD R3, R3, 0x1 ;  /* 0x0000000103039836 */ /* 0x000fe20000000000 */
[----:B------:R-:W-:Y:S02]  /*0670*/  ISETP.NE.AND P1, PT, R4, RZ, PT ;  /* 0x000000ff0400720c */ /* 0x000fe40003f25270 */
[----:B------:R-:W-:Y:S02]  /*0680*/  ISETP.GE.U32.AND P0, PT, R0, R5, PT ;  /* 0x000000050000720c */ /* 0x000fe40003f06070 */
[----:B------:R-:W-:-:S04]  /*0690*/  LOP3.LUT R0, R7, R4, RZ, 0x3c, !PT ;  /* 0x0000000407007212 */ /* 0x000fc800078e3cff */
[----:B------:R-:W-:Y:S01]  /*06a0*/  ISETP.GE.AND P2, PT, R0, RZ, PT ;  /* 0x000000ff0000720c */ /* 0x000fe20003f46270 */
[----:B------:R-:W-:-:S06]  /*06b0*/  VIADD R0, R32, 0x3f ;  /* 0x0000003f20007836 */ /* 0x000fcc0000000000 */
[----:B------:R-:W-:-:S04]  /*06c0*/  @P0 VIADD R3, R3, 0x1 ;  /* 0x0000000103030836 */ /* 0x000fc80000000000 */
[----:B------:R-:W-:Y:S01]  /*06d0*/  IMAD.MOV.U32 R2, RZ, RZ, R3 ;  /* 0x000000ffff027224 */ /* 0x000fe200078e0003 */
[----:B------:R-:W-:-:S03]  /*06e0*/  SHF.R.S32.HI R3, RZ, 0x1f, R0 ;  /* 0x0000001fff037819 */ /* 0x000fc60000011400 */
[----:B------:R-:W-:Y:S01]  /*06f0*/  @!P2 IMAD.MOV R2, RZ, RZ, -R2 ;  /* 0x000000ffff02a224 */ /* 0x000fe200078e0a02 */
[----:B------:R-:W-:Y:S02]  /*0700*/  @!P1 LOP3.LUT R2, RZ, R4, RZ, 0x33, !PT ;  /* 0x00000004ff029212 */ /* 0x000fe400078e33ff */
[----:B------:R-:W-:Y:S02]  /*0710*/  LEA.HI R3, R3, R0, RZ, 0x6 ;  /* 0x0000000003037211 */ /* 0x000fe400078f30ff */
[----:B------:R-:W-:Y:S01]  /*0720*/  IABS R0, R33 ;  /* 0x0000002100007213 */ /* 0x000fe20000000000 */
[----:B------:R-:W-:Y:S02]  /*0730*/  IMAD.SHL.U32 R10, R2, 0x8, RZ ;  /* 0x00000008020a7824 */ /* 0x000fe400078e00ff */
[----:B------:R-:W-:Y:S01]  /*0740*/  IMAD.MOV R2, RZ, RZ, -R2 ;  /* 0x000000ffff027224 */ /* 0x000fe200078e0a02 */
[----:B------:R-:W0:Y:S02]  /*0750*/  I2F.RP R9, R0 ;  /* 0x0000000000097306 */ /* 0x000e240000209400 */
[----:B------:R-:W-:Y:S01]  /*0760*/  LEA.HI.SX32 R3, R3, -R10, 0x1a ;  /* 0x8000000a03037211 */ /* 0x000fe200078fd2ff */
[----:B------:R-:W-:Y:S01]  /*0770*/  IMAD R12, R4, R2, R7 ;  /* 0x00000002040c7224 */ /* 0x000fe200078e0207 */
[----:B------:R-:W-:Y:S01]  /*0780*/  IABS R7, R32 ;  /* 0x0000002000077213 */ /* 0x000fe20000000000 */
[----:B------:R-:W-:Y:S01]  /*0790*/  IMAD.MOV.U32 R2, RZ, RZ, RZ ;  /* 0x000000ffff027224 */ /* 0x000fe200078e00ff */
[----:B------:R-:W-:-:S02]  /*07a0*/  VIMNMX R13, PT, PT, R3, 0x8, PT ;  /* 0x00000008030d7848 */ /* 0x000fc40003fe0100 */
[----:B------:R-:W-:Y:S02]  /*07b0*/  IABS R4, R12 ;  /* 0x0000000c00047213 */ /* 0x000fe40000000000 */
[----:B------:R-:W-:-:S04]  /*07c0*/  IABS R11, R13 ;  /* 0x0000000d000b7213 */ /* 0x000fc80000000000 */
[----:B------:R-:W1:Y:S08]  /*07d0*/  I2F.RP R5, R11 ;  /* 0x0000000b00057306 */ /* 0x000e700000209400 */
[----:B0-----:R-:W-:Y:S08]  /*07e0*/  MUFU.RCP R9, R9 ;  /* 0x0000000900097308 */ /* 0x001ff00000001000 */
[----:B-1----:R-:W0:Y:S02]  /*07f0*/  MUFU.RCP R5, R5 ;  /* 0x0000000500057308 */ /* 0x002e240000001000 */
[----:B0-----:R-:W-:-:S06]  /*0800*/  VIADD R3, R5, 0xffffffe ;  /* 0x0ffffffe05037836 */ /* 0x001fcc0000000000 */
[----:B------:R-:W0:Y:S02]  /*0810*/  F2I.FTZ.U32.TRUNC.NTZ R3, R3 ;  /* 0x0000000300037305 */ /* 0x000e24000021f000 */
[----:B0-----:R-:W-:-:S04]  /*0820*/  IMAD.MOV R6, RZ, RZ, -R3 ;  /* 0x000000ffff067224 */ /* 0x001fc800078e0a03 */
[----:B------:R-:W-:Y:S01]  /*0830*/  IMAD R5, R6, R11, RZ ;  /* 0x0000000b06057224 */ /* 0x000fe200078e02ff */
[----:B------:R-:W-:-:S03]  /*0840*/  IABS R6, R13 ;  /* 0x0000000d00067213 */ /* 0x000fc60000000000 */
[----:B------:R-:W-:-:S04]  /*0850*/  IMAD.HI.U32 R3, R3, R5, R2 ;  /* 0x0000000503037227 */ /* 0x000fc800078e0002 */
[----:B------:R-:W-:Y:S02]  /*0860*/  IMAD.MOV.U32 R2, RZ, RZ, R7 ;  /* 0x000000ffff027224 */ /* 0x000fe400078e0007 */
[----:B------:R-:W-:Y:S02]  /*0870*/  IMAD.MOV R5, RZ, RZ, -R6 ;  /* 0x000000ffff057224 */ /* 0x000fe400078e0a06 */
[----:B------:R-:W0:Y:S01]  /*0880*/  I2F.RP R8, R2 ;  /* 0x0000000200087306 */ /* 0x000e220000209400 */
[----:B------:R-:W-:-:S04]  /*0890*/  IMAD.HI.U32 R3, R3, R4, RZ ;  /* 0x0000000403037227 */ /* 0x000fc800078e00ff */
[----:B------:R-:W-:Y:S02]  /*08a0*/  IMAD R4, R3, R5, R4 ;  /* 0x0000000503047224 */ /* 0x000fe400078e0204 */
[----:B------:R-:W-:Y:S01]  /*08b0*/  VIADD R6, R9, 0xffffffe ;  /* 0x0ffffffe09067836 */ /* 0x000fe20000000000 */
[----:B------:R-:W-:Y:S02]  /*08c0*/  SHF.R.U32.HI R9, RZ, 0x5, R54 ;  /* 0x00000005ff097819 */ /* 0x000fe40000011636 */
[----:B------:R-:W-:Y:S01]  /*08d0*/  ISETP.GT.U32.AND P1, PT, R11, R4, PT ;  /* 0x000000040b00720c */ /* 0x000fe20003f24070 */
[----:B------:R1:W2:Y:S01]  /*08e0*/  F2I.FTZ.U32.TRUNC.NTZ R7, R6 ;  /* 0x0000000600077305 */ /* 0x0002a2000021f000 */
[----:B------:R-:W-:-:S07]  /*08f0*/  R2UR UR8, R9 ;  /* 0x00000000090872ca */ /* 0x000fce00000e0000 */
[----:B0-----:R-:W0:Y:S01]  /*0900*/  MUFU.RCP R8, R8 ;  /* 0x0000000800087308 */ /* 0x001e220000001000 */
[----:B-1----:R-:W-:-:S03]  /*0910*/  IMAD.MOV.U32 R6, RZ, RZ, RZ ;  /* 0x000000ffff067224 */ /* 0x002fc600078e00ff */
[----:B------:R-:W-:Y:S02]  /*0920*/  @!P1 IMAD.IADD R4, R4, 0x1, -R11 ;  /* 0x0000000104049824 */ /* 0x000fe400078e0a0b */
[----:B------:R-:W-:Y:S01]  /*0930*/  @!P1 VIADD R3, R3, 0x1 ;  /* 0x0000000103039836 */ /* 0x000fe20000000000 */
[----:B------:R-:W-:Y:S01]  /*0940*/  ISETP.NE.AND P1, PT, R13, RZ, PT ;  /* 0x000000ff0d00720c */ /* 0x000fe20003f25270 */
[----:B------:R-:W-:Y:S01]  /*0950*/  USHF.L.U32 UR5, UR8, 0x5, URZ ;  /* 0x0000000508057899 */ /* 0x000fe200080006ff */
[----:B------:R-:W-:Y:S02]  /*0960*/  ISETP.GE.U32.AND P0, PT, R4, R11, PT ;  /* 0x0000000b0400720c */ /* 0x000fe40003f06070 */
[----:B------:R-:W-:Y:S01]  /*0970*/  LOP3.LUT R4, R12, R13, RZ, 0x3c, !PT ;  /* 0x0000000d0c047212 */ /* 0x000fe200078e3cff */
[----:B------:R-:W-:-:S03]  /*0980*/  ULOP3.LUT UR5, UR5, 0x80, URZ, 0xc0, !UPT ;  /* 0x0000008005057892 */ /* 0x000fc6000f8ec0ff */
[----:B------:R-:W-:Y:S01]  /*0990*/  ISETP.GE.AND P2, PT, R4, RZ, PT ;  /* 0x000000ff0400720c */ /* 0x000fe20003f46270 */
[----:B--2---:R-:W-:Y:S02]  /*09a0*/  IMAD.MOV R4, RZ, RZ, -R7 ;  /* 0x000000ffff047224 */ /* 0x004fe400078e0a07 */
[----:B0-----:R-:W-:-:S04]  /*09b0*/  VIADD R5, R8, 0xffffffe ;  /* 0x0ffffffe08057836 */ /* 0x001fc80000000000 */
[----:B------:R-:W-:Y:S02]  /*09c0*/  @P0 VIADD R3, R3, 0x1 ;  /* 0x0000000103030836 */ /* 0x000fe40000000000 */
[----:B------:R-:W0:Y:S02]  /*09d0*/  F2I.FTZ.U32.TRUNC.NTZ R5, R5 ;  /* 0x0000000500057305 */ /* 0x000e24000021f000 */
[----:B------:R-:W-:Y:S02]  /*09e0*/  IMAD.MOV.U32 R8, RZ, RZ, R3 ;  /* 0x000000ffff087224 */ /* 0x000fe400078e0003 */
[----:B------:R-:W-:Y:S02]  /*09f0*/  IMAD.MOV.U32 R3, RZ, RZ, R4 ;  /* 0x000000ffff037224 */ /* 0x000fe400078e0004 */
[----:B------:R-:W-:Y:S01]  /*0a00*/  @!P2 IMAD.MOV R8, RZ, RZ, -R8 ;  /* 0x000000ffff08a224 */ /* 0x000fe200078e0a08 */
[----:B------:R-:W-:Y:S01]  /*0a10*/  @!P1 LOP3.LUT R8, RZ, R13, RZ, 0x33, !PT ;  /* 0x0000000dff089212 */ /* 0x000fe200078e33ff */
[----:B------:R-:W-:Y:S01]  /*0a20*/  IMAD R3, R3, R0, RZ ;  /* 0x0000000003037224 */ /* 0x000fe200078e02ff */
[----:B------:R-:W-:-:S02]  /*0a30*/  ISETP.NE.AND P1, PT, R32, RZ, PT ;  /* 0x000000ff2000720c */ /* 0x000fc40003f25270 */
[----:B------:R-:W-:Y:S01]  /*0a40*/  PRMT R165, R167, 0x6540, R8 ;  /* 0x00006540a7a57816 */ /* 0x000fe20000000008 */
[----:B------:R-:W-:Y:S02]  /*0a50*/  IMAD.SHL.U32 R212, R8, 0x100, RZ ;  /* 0x0000010008d47824 */ /* 0x000fe400078e00ff */
[----:B------:R-:W-:Y:S01]  /*0a60*/  IMAD.HI.U32 R3, R7, R3, R6 ;  /* 0x0000000307037227 */ /* 0x000fe200078e0006 */
[----:B------:R-:W-:Y:S02]  /*0a70*/  IABS R207, R165 ;  /* 0x000000a500cf7213 */ /* 0x000fe40000000000 */
[C---:B------:R-:W-:Y:S01]  /*0a80*/  LOP3.LUT R225, R212.reuse, 0x8, R167, 0xfe, !PT ;  /* 0x00000008d4e17812 */ /* 0x040fe200078efea7 */
[----:B0-----:R-:W-:Y:S01]  /*0a90*/  IMAD.MOV R4, RZ, RZ, -R5 ;  /* 0x000000ffff047224 */ /* 0x001fe200078e0a05 */
[C-C-:B------:R-:W-:Y:S01]  /*0aa0*/  LOP3.LUT R222, R212.reuse, 0x14, R167.reuse, 0xfe, !PT ;  /* 0x00000014d4de7812 */ /* 0x140fe200078efea7 */
[C---:B------:R-:W-:Y:S01]  /*0ab0*/  IMAD.IADD R224, R212.reuse, 0x1, R82 ;  /* 0x00000001d4e07824 */ /* 0x040fe200078e0252 */
[----:B------:R-:W-:Y:S01]  /*0ac0*/  IABS R77, R225 ;  /* 0x000000e1004d7213 */ /* 0x000fe20000000000 */
[----:B------:R-:W-:Y:S01]  /*0ad0*/  IMAD.MOV.U32 R7, RZ, RZ, R4 ;  /* 0x000000ffff077224 */ /* 0x000fe200078e0004 */
[----:B------:R-:W-:Y:S01]  /*0ae0*/  IABS R203, R222 ;  /* 0x000000de00cb7213 */ /* 0x000fe20000000000 */
[----:B------:R-:W-:Y:S01]  /*0af0*/  IMAD.MOV.U32 R4, RZ, RZ, RZ ;  /* 0x000000ffff047224 */ /* 0x000fe200078e00ff */
[----:B------:R-:W-:Y:S01]  /*0b00*/  IABS R79, R224 ;  /* 0x000000e0004f7213 */ /* 0x000fe20000000000 */
[----:B------:R-:W-:Y:S01]  /*0b10*/  IMAD R7, R7, R2, RZ ;  /* 0x0000000207077224 */ /* 0x000fe200078e02ff */
[C-C-:B------:R-:W-:Y:S01]  /*0b20*/  LOP3.LUT R219, R212.reuse, 0x20, R167.reuse, 0xfe, !PT ;  /* 0x00000020d4db7812 */ /* 0x140fe200078efea7 */
[----:B------:R-:W-:Y:S01]  /*0b30*/  IMAD.MOV R6, RZ, RZ, -R8 ;  /* 0x000000ffff067224 */ /* 0x000fe200078e0a08 */
[----:B------:R-:W-:Y:S01]  /*0b40*/  LOP3.LUT R217, R212, 0x28, R167, 0xfe, !PT ;  /* 0x00000028d4d97812 */ /* 0x000fe200078efea7 */
[----:B------:R-:W-:Y:S01]  /*0b50*/  IMAD.HI.U32 R4, R5, R7, R4 ;  /* 0x0000000705047227 */ /* 0x000fe200078e0004 */
[----:B------:R-:W-:-:S02]  /*0b60*/  IABS R197, R219 ;  /* 0x000000db00c57213 */ /* 0x000fc40000000000 */
[----:B------:R-:W-:Y:S01]  /*0b70*/  IABS R189, R217 ;  /* 0x000000d900bd7213 */ /* 0x000fe20000000000 */
[C---:B------:R-:W-:Y:S01]  /*0b80*/  IMAD.HI.U32 R5, R3.reuse, R207, RZ ;  /* 0x000000cf03057227 */ /* 0x040fe200078e00ff */
[C-C-:B------:R-:W-:Y:S02]  /*0b90*/  LOP3.LUT R226, R212.reuse, 0x4, R167.reuse, 0xfe, !PT ;  /* 0x00000004d4e27812 */ /* 0x140fe400078efea7 */
[C---:B------:R-:W-:Y:S01]  /*0ba0*/  LOP3.LUT R214, R212.reuse, 0x34, R167, 0xfe, !PT ;  /* 0x00000034d4d67812 */ /* 0x040fe200078efea7 */
[----:B------:R-:W-:Y:S01]  /*0bb0*/  IMAD.HI.U32 R8, R3, R77, RZ ;  /* 0x0000004d03087227 */ /* 0x000fe200078e00ff */
[----:B------:R-:W-:Y:S02]  /*0bc0*/  IABS R75, R226 ;  /* 0x000000e2004b7213 */ /* 0x000fe40000000000 */
[----:B------:R-:W-:Y:S01]  /*0bd0*/  IABS R157, R214 ;  /* 0x000000d6009d7213 */ /* 0x000fe20000000000 */
[----:B------:R-:W-:Y:S01]  /*0be0*/  IMAD.MOV R5, RZ, RZ, -R5 ;  /* 0x000000ffff057224 */ /* 0x000fe200078e0a05 */
[----:B------:R-:W-:Y:S01]  /*0bf0*/  LOP3.LUT R223, R212, 0x10, R167, 0xfe, !PT ;  /* 0x00000010d4df7812 */ /* 0x000fe200078efea7 */
[----:B------:R-:W-:Y:S01]  /*0c00*/  IMAD.MOV R8, RZ, RZ, -R8 ;  /* 0x000000ffff087224 */ /* 0x000fe200078e0a08 */
[----:B------:R-:W-:Y:S01]  /*0c10*/  LOP3.LUT R76, R165, 0x40, RZ, 0xfc, !PT ;  /* 0x00000040a54c7812 */ /* 0x000fe200078efcff */
[----:B------:R-:W-:Y:S01]  /*0c20*/  IMAD R207, R0, R5, R207 ;  /* 0x0000000500cf7224 */ /* 0x000fe200078e02cf */
[----:B------:R-:W-:Y:S01]  /*0c30*/  IABS R205, R223 ;  /* 0x000000df00cd7213 */ /* 0x000fe20000000000 */
[----:B------:R-:W-:Y:S01]  /*0c40*/  IMAD.HI.U32 R5, R3, R79, RZ ;  /* 0x0000004f03057227 */ /* 0x000fe200078e00ff */
[C---:B------:R-:W-:Y:S01]  /*0c50*/  LOP3.LUT R221, R212.reuse, 0x18, R167, 0xfe, !PT ;  /* 0x00000018d4dd7812 */ /* 0x040fe200078efea7 */
[----:B------:R-:W-:Y:S01]  /*0c60*/  STL [R1+0x28], R76 ;  /* 0x0000284c01007387 */ /* 0x000fe20000100800 */
[----:B------:R-:W-:Y:S01]  /*0c70*/  IABS R153, R76 ;  /* 0x0000004c00997213 */ /* 0x000fe20000000000 */
[----:B------:R-:W-:Y:S01]  /*0c80*/  IMAD.IADD R220, R212, 0x1, R80 ;  /* 0x00000001d4dc7824 */ /* 0x000fe200078e0250 */
[----:B------:R-:W-:Y:S01]  /*0c90*/  IABS R201, R221 ;  /* 0x000000dd00c97213 */ /* 0x000fe20000000000 */
[----:B------:R-:W-:Y:S01]  /*0ca0*/  IMAD R77, R0, R8, R77 ;  /* 0x00000008004d7224 */ /* 0x000fe200078e024d */
[----:B------:R-:W-:Y:S01]  /*0cb0*/  LOP3.LUT R70, R165, 0x50, RZ, 0xfc, !PT ;  /* 0x00000050a5467812 */ /* 0x000fe200078efcff */
[----:B------:R-:W-:Y:S01]  /*0cc0*/  IMAD.MOV R8, RZ, RZ, -R5 ;  /* 0x000000ffff087224 */ /* 0x000fe200078e0a05 */
[----:B------:R-:W-:Y:S01]  /*0cd0*/  IABS R199, R220 ;  /* 0x000000dc00c77213 */ /* 0x000fe20000000000 */
[----:B------:R-:W-:Y:S01]  /*0ce0*/  IMAD.HI.U32 R5, R3, R203, RZ ;  /* 0x000000cb03057227 */ /* 0x000fe200078e00ff */
[----:B------:R-:W-:-:S02]  /*0cf0*/  LOP3.LUT R218, R212, 0x24, R167, 0xfe, !PT ;  /* 0x00000024d4da7812 */ /* 0x000fc400078efea7 */
[----:B------:R-:W-:Y:S01]  /*0d00*/  IABS R147, R70 ;  /* 0x0000004600937213 */ /* 0x000fe20000000000 */
[----:B------:R-:W-:Y:S01]  /*0d10*/  IMAD R79, R0, R8, R79 ;  /* 0x00000008004f7224 */ /* 0x000fe200078e024f */
[----:B------:R-:W-:Y:S01]  /*0d20*/  IABS R195, R218 ;  /* 0x000000da00c37213 */ /* 0x000fe20000000000 */
[----:B------:R-:W-:Y:S01]  /*0d30*/  IMAD.MOV R8, RZ, RZ, -R5 ;  /* 0x000000ffff087224 */ /* 0x000fe200078e0a05 */
[----:B------:R-:W-:Y:S01]  /*0d40*/  LOP3.LUT R66, R165, 0x58, RZ, 0xfc, !PT ;  /* 0x00000058a5427812 */ /* 0x000fe200078efcff */
[C---:B------:R-:W-:Y:S01]  /*0d50*/  IMAD.HI.U32 R5, R3.reuse, R199, RZ ;  /* 0x000000c703057227 */ /* 0x040fe200078e00ff */
[C---:B------:R-:W-:Y:S02]  /*0d60*/  LOP3.LUT R215, R212.reuse, 0x30, R167, 0xfe, !PT ;  /* 0x00000030d4d77812 */ /* 0x040fe400078efea7 */
[----:B------:R-:W-:Y:S01]  /*0d70*/  IABS R143, R66 ;  /* 0x00000042008f7213 */ /* 0x000fe20000000000 */
[----:B------:R-:W-:Y:S01]  /*0d80*/  IMAD.MOV R5, RZ, RZ, -R5 ;  /* 0x000000ffff057224 */ /* 0x000fe200078e0a05 */
[----:B------:R-:W-:Y:S01]  /*0d90*/  IABS R159, R215 ;  /* 0x000000d7009f7213 */ /* 0x000fe20000000000 */
[----:B------:R-:W-:Y:S01]  /*0da0*/  IMAD.HI.U32 R7, R3, R75, RZ ;  /* 0x0000004b03077227 */ /* 0x000fe200078e00ff */
[----:B------:R-:W-:-:S02]  /*0db0*/  LOP3.LUT R213, R212, 0x38, R167, 0xfe, !PT ;  /* 0x00000038d4d57812 */ /* 0x000fc400078efea7 */
[----:B------:R-:W-:Y:S01]  /*0dc0*/  LOP3.LUT R60, R165, 0x68, RZ, 0xfc, !PT ;  /* 0x00000068a53c7812 */ /* 0x000fe200078efcff */
[C---:B------:R-:W-:Y:S01]  /*0dd0*/  IMAD R199, R0.reuse, R5, R199 ;  /* 0x0000000500c77224 */ /* 0x040fe200078e02c7 */
[----:B------:R-:W-:Y:S01]  /*0de0*/  IABS R155, R213 ;  /* 0x000000d5009b7213 */ /* 0x000fe20000000000 */
[----:B------:R-:W-:Y:S01]  /*0df0*/  IMAD.HI.U32 R5, R3, R197, RZ ;  /* 0x000000c503057227 */ /* 0x000fe200078e00ff */
[C---:B------:R-:W-:Y:S02]  /*0e00*/  LOP3.LUT R74, R165.reuse, 0x44, RZ, 0xfc, !PT ;  /* 0x00000044a54a7812 */ /* 0x040fe400078efcff */
[----:B------:R-:W-:Y:S01]  /*0e10*/  IABS R135, R60 ;  /* 0x0000003c00877213 */ /* 0x000fe20000000000 */
[----:B------:R-:W-:Y:S01]  /*0e20*/  IMAD.MOV R5, RZ, RZ, -R5 ;  /* 0x000000ffff057224 */ /* 0x000fe200078e0a05 */
[C---:B------:R-:W-:Y:S01]  /*0e30*/  LOP3.LUT R72, R165.reuse, 0x48, RZ, 0xfc, !PT ;  /* 0x00000048a5487812 */ /* 0x040fe200078efcff */
[----:B------:R-:W-:Y:S01]  /*0e40*/  IMAD.MOV R7, RZ, RZ, -R7 ;  /* 0x000000ffff077224 */ /* 0x000fe200078e0a07 */
[----:B------:R-:W-:Y:S01]  /*0e50*/  IABS R151, R74 ;  /* 0x0000004a00977213 */ /* 0x000fe20000000000 */
[C---:B------:R-:W-:Y:S01]  /*0e60*/  IMAD R197, R0.reuse, R5, R197 ;  /* 0x0000000500c57224 */ /* 0x040fe200078e02c5 */
[----:B------:R-:W-:Y:S01]  /*0e70*/  LOP3.LUT R56, R165, 0x74, RZ, 0xfc, !PT ;  /* 0x00000074a5387812 */ /* 0x000fe200078efcff */
[----:B------:R-:W-:Y:S01]  /*0e80*/  IMAD.HI.U32 R5, R3, R189, RZ ;  /* 0x000000bd03057227 */ /* 0x000fe200078e00ff */
[----:B------:R-:W-:Y:S01]  /*0e90*/  IABS R149, R72 ;  /* 0x0000004800957213 */ /* 0x000fe20000000000 */
[----:B------:R-:W-:Y:S01]  /*0ea0*/  STL [R1+0x24], R74 ;  /* 0x0000244a01007387 */ /* 0x000fe20000100800 */
[C---:B------:R-:W-:Y:S01]  /*0eb0*/  LOP3.LUT R68, R165.reuse, 0x54, RZ, 0xfc, !PT ;  /* 0x00000054a5447812 */ /* 0x040fe200078efcff */
[----:B------:R-:W-:Y:S01]  /*0ec0*/  IMAD.MOV R5, RZ, RZ, -R5 ;  /* 0x000000ffff057224 */ /* 0x000fe200078e0a05 */
[----:B------:R-:W-:Y:S01]  /*0ed0*/  IABS R131, R56 ;  /* 0x0000003800837213 */ /* 0x000fe20000000000 */
[C---:B------:R-:W-:Y:S01]  /*0ee0*/  IMAD R75, R0.reuse, R7, R75 ;  /* 0x00000007004b7224 */ /* 0x040fe200078e024b */
[----:B------:R-:W-:Y:S01]  /*0ef0*/  IABS R145, R68 ;  /* 0x0000004400917213 */ /* 0x000fe20000000000 */
[C---:B------:R-:W-:Y:S01]  /*0f00*/  IMAD R189, R0.reuse, R5, R189 ;  /* 0x0000000500bd7224 */ /* 0x040fe200078e02bd */
[----:B------:R-:W-:Y:S01]  /*0f10*/  LOP3.LUT R64, R165, 0x60, RZ, 0xfc, !PT ;  /* 0x00000060a5407812 */ /* 0x000fe200078efcff */
[----:B------:R-:W-:Y:S01]  /*0f20*/  IMAD.HI.U32 R5, R3, R157, RZ ;  /* 0x0000009d03057227 */ /* 0x000fe200078e00ff */
[C---:B------:R-:W-:Y:S01]  /*0f30*/  LOP3.LUT R250, R165.reuse, 0x84, RZ, 0xfc, !PT ;  /* 0x00000084a5fa7812 */ /* 0x040fe200078efcff */
[----:B------:R-:W-:Y:S01]  /*0f40*/  STL [R1+0x20], R72 ;  /* 0x0000204801007387 */ /* 0x000fe20000100800 */
[----:B------:R-:W-:Y:S01]  /*0f50*/  LOP3.LUT R62, R165, 0x64, RZ, 0xfc, !PT ;  /* 0x00000064a53e7812 */ /* 0x000fe200078efcff */
[----:B------:R-:W-:Y:S01]  /*0f60*/  IMAD.MOV R5, RZ, RZ, -R5 ;  /* 0x000000ffff057224 */ /* 0x000fe200078e0a05 */
[----:B------:R-:W-:Y:S01]  /*0f70*/  IABS R141, R64 ;  /* 0x00000040008d7213 */ /* 0x000fe20000000000 */
[----:B------:R-:W-:Y:S01]  /*0f80*/  IMAD.HI.U32 R7, R3, R205, RZ ;  /* 0x000000cd03077227 */ /* 0x000fe200078e00ff */
[----:B------:R-:W-:Y:S01]  /*0f90*/  IABS R123, R250 ;  /* 0x000000fa007b7213 */ /* 0x000fe20000000000 */
[----:B------:R-:W-:Y:S01]  /*0fa0*/  STL [R1+0x1c], R70 ;  /* 0x00001c4601007387 */ /* 0x000fe20000100800 */
[----:B------:R-:W-:Y:S01]  /*0fb0*/  IABS R137, R62 ;  /* 0x0000003e00897213 */ /* 0x000fe20000000000 */
[----:B------:R-:W-:Y:S01]  /*0fc0*/  IMAD R157, R0, R5, R157 ;  /* 0x00000005009d7224 */ /* 0x000fe200078e029d */
[C---:B------:R-:W-:Y:S01]  /*0fd0*/  LOP3.LUT R58, R165.reuse, 0x70, RZ, 0xfc, !PT ;  /* 0x00000070a53a7812 */ /* 0x040fe200078efcff */
[----:B------:R-:W-:Y:S01]  /*0fe0*/  IMAD.MOV R9, RZ, RZ, -R7 ;  /* 0x000000ffff097224 */ /* 0x000fe200078e0a07 */
[----:B------:R-:W-:Y:S01]  /*0ff0*/  LOP3.LUT R248, R165, 0x90, RZ, 0xfc, !PT ;  /* 0x00000090a5f87812 */ /* 0x000fe200078efcff */
[----:B------:R-:W-:Y:S01]  /*1000*/  IMAD.HI.U32 R5, R3, R153, RZ ;  /* 0x0000009903057227 */ /* 0x000fe200078e00ff */
[----:B------:R-:W-:Y:S01]  /*1010*/  IABS R133, R58 ;  /* 0x0000003a00857213 */ /* 0x000fe20000000000 */
[----:B------:R-:W-:Y:S01]  /*1020*/  STL [R1+0x18], R68 ;  /* 0x0000184401007387 */ /* 0x000fe20000100800 */
[----:B------:R-:W-:Y:S01]  /*1030*/  LOP3.LUT R252, R165, 0x78, RZ, 0xfc, !PT ;  /* 0x00000078a5fc7812 */ /* 0x000fe200078efcff */
[----:B------:R-:W-:Y:S01]  /*1040*/  IMAD.HI.U32 R7, R3, R201, RZ ;  /* 0x000000c903077227 */ /* 0x000fe200078e00ff */
[----:B------:R-:W-:Y:S01]  /*1050*/  IABS R119, R248 ;  /* 0x000000f800777213 */ /* 0x000fe20000000000 */
[----:B------:R-:W-:Y:S01]  /*1060*/  STL [R1+0x14], R66 ;  /* 0x0000144201007387 */ /* 0x000fe20000100800 */
[C---:B------:R-:W-:Y:S01]  /*1070*/  LOP3.LUT R251, R165.reuse, 0x80, RZ, 0xfc, !PT ;  /* 0x00000080a5fb7812 */ /* 0x040fe200078efcff */
[----:B------:R-:W-:Y:S01]  /*1080*/  IMAD.MOV R5, RZ, RZ, -R5 ;  /* 0x000000ffff057224 */ /* 0x000fe200078e0a05 */
[----:B------:R-:W-:Y:S01]  /*1090*/  IABS R129, R252 ;  /* 0x000000fc00817213 */ /* 0x000fe20000000000 */
[----:B------:R-:W-:Y:S01]  /*10a0*/  IMAD.MOV R7, RZ, RZ, -R7 ;  /* 0x000000ffff077224 */ /* 0x000fe200078e0a07 */
[C---:B------:R-:W-:Y:S01]  /*10b0*/  LOP3.LUT R245, R165.reuse, 0xa0, RZ, 0xfc, !PT ;  /* 0x000000a0a5f57812 */ /* 0x040fe200078efcff */
[----:B------:R-:W-:Y:S01]  /*10c0*/  IMAD.IADD R216, R212, 0x1, R78 ;  /* 0x00000001d4d87824 */ /* 0x000fe200078e024e */
[----:B------:R-:W-:Y:S01]  /*10d0*/  IABS R125, R251 ;  /* 0x000000fb007d7213 */ /* 0x000fe20000000000 */
[C---:B------:R-:W-:Y:S01]  /*10e0*/  IMAD R153, R0.reuse, R5, R153 ;  /* 0x0000000500997224 */ /* 0x040fe200078e0299 */
[----:B------:R-:W-:Y:S01]  /*10f0*/  LOP3.LUT R249, R165, 0x88, RZ, 0xfc, !PT ;  /* 0x00000088a5f97812 */ /* 0x000fe200078efcff */
[C---:B------:R-:W-:Y:S01]  /*1100*/  IMAD R201, R0.reuse, R7, R201 ;  /* 0x0000000700c97224 */ /* 0x040fe200078e02c9 */
[----:B------:R-:W-:Y:S01]  /*1110*/  IABS R161, R216 ;  /* 0x000000d800a17213 */ /* 0x000fe20000000000 */
[C---:B------:R-:W-:Y:S01]  /*1120*/  IMAD.HI.U32 R5, R3.reuse, R147, RZ ;  /* 0x0000009303057227 */ /* 0x040fe200078e00ff */
[----:B------:R-:W-:Y:S01]  /*1130*/  IABS R113, R245 ;  /* 0x000000f500717213 */ /* 0x000fe20000000000 */
[----:B------:R-:W-:Y:S01]  /*1140*/  STL [R1+0x10], R64 ;  /* 0x0000104001007387 */ /* 0x000fe20000100800 */
[----:B------:R-:W-:Y:S01]  /*1150*/  IABS R121, R249 ;  /* 0x000000f900797213 */ /* 0x000fe20000000000 */
[----:B------:R-:W-:Y:S01]  /*1160*/  IMAD.HI.U32 R7, R3, R195, RZ ;  /* 0x000000c303077227 */ /* 0x000fe200078e00ff */
[C---:B------:R-:W-:Y:S01]  /*1170*/  LOP3.LUT R247, R165.reuse, 0x94, RZ, 0xfc, !PT ;  /* 0x00000094a5f77812 */ /* 0x040fe200078efcff */
[----:B------:R-:W-:Y:S01]  /*1180*/  STL [R1+0xc], R62 ;  /* 0x00000c3e01007387 */ /* 0x000fe20000100800 */
[C---:B------:R-:W-:Y:S01]  /*1190*/  LOP3.LUT R243, R165.reuse, 0xa8, RZ, 0xfc, !PT ;  /* 0x000000a8a5f37812 */ /* 0x040fe200078efcff */
[C---:B------:R-:W-:Y:S01]  /*11a0*/  IMAD R203, R0.reuse, R8, R203 ;  /* 0x0000000800cb7224 */ /* 0x040fe200078e02cb */
[----:B------:R-:W-:Y:S01]  /*11b0*/  LOP3.LUT R246, R165, 0x98, RZ, 0xfc, !PT ;  /* 0x00000098a5f67812 */ /* 0x000fe200078efcff */
[----:B------:R-:W-:Y:S01]  /*11c0*/  IMAD.MOV R5, RZ, RZ, -R5 ;  /* 0x000000ffff057224 */ /* 0x000fe200078e0a05 */
[----:B------:R-:W-:Y:S01]  /*11d0*/  IABS R117, R247 ;  /* 0x000000f700757213 */ /* 0x000fe20000000000 */
[----:B------:R-:W-:Y:S01]  /*11e0*/  IMAD.MOV R8, RZ, RZ, -R7 ;  /* 0x000000ffff087224 */ /* 0x000fe200078e0a07 */
[----:B------:R-:W-:Y:S01]  /*11f0*/  IABS R109, R243 ;  /* 0x000000f3006d7213 */ /* 0x000fe20000000000 */
[----:B------:R-:W-:Y:S01]  /*1200*/  IMAD.HI.U32 R7, R3, R161, RZ ;  /* 0x000000a103077227 */ /* 0x000fe200078e00ff */
[----:B------:R-:W-:Y:S01]  /*1210*/  IABS R115, R246 ;  /* 0x000000f600737213 */ /* 0x000fe20000000000 */
[----:B------:R-:W-:Y:S01]  /*1220*/  STL [R1+0x8], R60 ;  /* 0x0000083c01007387 */ /* 0x000fe20000100800 */
[C---:B------:R-:W-:Y:S01]  /*1230*/  LOP3.LUT R244, R165.reuse, 0xa4, RZ, 0xfc, !PT ;  /* 0x000000a4a5f47812 */ /* 0x040fe200078efcff */
[C---:B------:R-:W-:Y:S01]  /*1240*/  IMAD R147, R0.reuse, R5, R147 ;  /* 0x0000000500937224 */ /* 0x040fe200078e0293 */
[----:B------:R-:W-:Y:S01]  /*1250*/  LOP3.LUT R240, R165, 0xb8, RZ, 0xfc, !PT ;  /* 0x000000b8a5f07812 */ /* 0x000fe200078efcff */
[C---:B------:R-:W-:Y:S01]  /*1260*/  IMAD R195, R0.reuse, R8, R195 ;  /* 0x0000000800c37224 */ /* 0x040fe200078e02c3 */
[----:B------:R-:W-:Y:S01]  /*1270*/  IABS R111, R244 ;  /* 0x000000f4006f7213 */ /* 0x000fe20000000000 */
[----:B------:R-:W-:Y:S01]  /*1280*/  IMAD.HI.U32 R5, R3, R143, RZ ;  /* 0x0000008f03057227 */ /* 0x000fe200078e00ff */
[----:B------:R-:W-:Y:S01]  /*1290*/  LOP3.LUT R242, R165, 0xb0, RZ, 0xfc, !PT ;  /* 0x000000b0a5f27812 */ /* 0x000fe200078efcff */
[----:B------:R-:W-:Y:S01]  /*12a0*/  STL [R1+0x4], R58 ;  /* 0x0000043a01007387 */ /* 0x000fe20000100800 */
[----:B------:R-:W-:Y:S01]  /*12b0*/  IABS R91, R240 ;  /* 0x000000f0005b7213 */ /* 0x000fe20000000000 */
[----:B------:R-:W-:Y:S01]  /*12c0*/  IMAD.HI.U32 R8, R3, R159, RZ ;  /* 0x0000009f03087227 */ /* 0x000fe200078e00ff */
[C---:B------:R-:W-:Y:S01]  /*12d0*/  LOP3.LUT R241, R165.reuse, 0xb4, RZ, 0xfc, !PT ;  /* 0x000000b4a5f17812 */ /* 0x040fe200078efcff */
[----:B------:R-:W-:Y:S01]  /*12e0*/  STL [R1], R56 ;  /* 0x0000003801007387 */ /* 0x000fe20000100800 */
[----:B------:R-:W-:Y:S01]  /*12f0*/  IABS R107, R242 ;  /* 0x000000f2006b7213 */ /* 0x000fe20000000000 */
[----:B------:R-:W-:Y:S01]  /*1300*/  IMAD.MOV R7, RZ, RZ, -R7 ;  /* 0x000000ffff077224 */ /* 0x000fe200078e0a07 */
[C---:B------:R-:W-:Y:S01]  /*1310*/  LOP3.LUT R238, R165.reuse, 0xc4, RZ, 0xfc, !PT ;  /* 0x000000c4a5ee7812 */ /* 0x040fe200078efcff */
[----:B------:R-:W-:Y:S01]  /*1320*/  IMAD.MOV R5, RZ, RZ, -R5 ;  /* 0x000000ffff057224 */ /* 0x000fe200078e0a05 */
[----:B------:R-:W-:Y:S01]  /*1330*/  IABS R93, R241 ;  /* 0x000000f1005d7213 */ /* 0x000fe20000000000 */
[----:B------:R-:W-:Y:S01]  /*1340*/  IMAD.MOV R8, RZ, RZ, -R8 ;  /* 0x000000ffff087224 */ /* 0x000fe200078e0a08 */
[----:B------:R-:W-:Y:S01]  /*1350*/  LOP3.LUT R239, R165, 0xc0, RZ, 0xfc, !PT ;  /* 0x000000c0a5ef7812 */ /* 0x000fe200078efcff */
[----:B------:R-:W-:Y:S01]  /*1360*/  IMAD R161, R0, R7, R161 ;  /* 0x0000000700a17224 */ /* 0x000fe200078e02a1 */
[----:B------:R-:W-:Y:S01]  /*1370*/  IABS R81, R238 ;  /* 0x000000ee00517213 */ /* 0x000fe20000000000 */
[----:B------:R-:W-:Y:S01]  /*1380*/  IMAD.HI.U32 R7, R3, R155, RZ ;  /* 0x0000009b03077227 */ /* 0x000fe200078e00ff */
[----:B------:R-:W-:-:S02]  /*1390*/  IABS R83, R239 ;  /* 0x000000ef00537213 */ /* 0x000fc40000000000 */
[C---:B------:R-:W-:Y:S01]  /*13a0*/  LOP3.LUT R237, R165.reuse, 0xc8, RZ, 0xfc, !PT ;  /* 0x000000c8a5ed7812 */ /* 0x040fe200078efcff */
[C---:B------:R-:W-:Y:S01]  /*13b0*/  IMAD R143, R0.reuse, R5, R143 ;  /* 0x00000005008f7224 */ /* 0x040fe200078e028f */
[C---:B------:R-:W-:Y:S01]  /*13c0*/  LOP3.LUT R235, R165.reuse, 0xd4, RZ, 0xfc, !PT ;  /* 0x000000d4a5eb7812 */ /* 0x040fe200078efcff */
[----:B------:R-:W-:Y:S01]  /*13d0*/  IMAD R159, R0, R8, R159 ;  /* 0x00000008009f7224 */ /* 0x000fe200078e029f */
[----:B------:R-:W-:Y:S01]  /*13e0*/  LOP3.LUT R236, R165, 0xd0, RZ, 0xfc, !PT ;  /* 0x000000d0a5ec7812 */ /* 0x000fe200078efcff */
[C---:B------:R-:W-:Y:S01]  /*13f0*/  IMAD.HI.U32 R5, R3.reuse, R135, RZ ;  /* 0x0000008703057227 */ /* 0x040fe200078e00ff */
[----:B------:R-:W-:Y:S02]  /*1400*/  IABS R47, R237 ;  /* 0x000000ed002f7213 */ /* 0x000fe40000000000 */
[----:B------:R-:W-:Y:S01]  /*1410*/  IABS R51, R235 ;  /* 0x000000eb00337213 */ /* 0x000fe20000000000 */
[----:B------:R-:W-:Y:S01]  /*1420*/  IMAD.MOV R8, RZ, RZ, -R7 ;  /* 0x000000ffff087224 */ /* 0x000fe200078e0a07 */
[----:B------:R-:W-:Y:S01]  /*1430*/  IABS R49, R236 ;  /* 0x000000ec00317213 */ /* 0x000fe20000000000 */
[----:B------:R-:W-:Y:S01]  /*1440*/  IMAD.HI.U32 R7, R3, R151, RZ ;  /* 0x0000009703077227 */ /* 0x000fe200078e00ff */
[----:B------:R-:W-:-:S02]  /*1450*/  LOP3.LUT R234, R165, 0xd8, RZ, 0xfc, !PT ;  /* 0x000000d8a5ea7812 */ /* 0x000fc400078efcff */
[----:B------:R-:W-:Y:S01]  /*1460*/  LOP3.LUT R233, R165, 0xe0, RZ, 0xfc, !PT ;  /* 0x000000e0a5e97812 */ /* 0x000fe200078efcff */
[----:B------:R-:W-:Y:S01]  /*1470*/  IMAD.MOV R5, RZ, RZ, -R5 ;  /* 0x000000ffff057224 */ /* 0x000fe200078e0a05 */
[----:B------:R-:W-:Y:S01]  /*1480*/  IABS R53, R234 ;  /* 0x000000ea00357213 */ /* 0x000fe20000000000 */
[C---:B------:R-:W-:Y:S01]  /*1490*/  IMAD R155, R0.reuse, R8, R155 ;  /* 0x00000008009b7224 */ /* 0x040fe200078e029b */
[----:B------:R-:W-:Y:S01]  /*14a0*/  IABS R55, R233 ;  /* 0x000000e900377213 */ /* 0x000fe20000000000 */
[----:B------:R-:W-:Y:S01]  /*14b0*/  IMAD.HI.U32 R8, R3, R149, RZ ;  /* 0x0000009503087227 */ /* 0x000fe200078e00ff */
[C---:B------:R-:W-:Y:S02]  /*14c0*/  LOP3.LUT R232, R165.reuse, 0xe4, RZ, 0xfc, !PT ;  /* 0x000000e4a5e87812 */ /* 0x040fe400078efcff */
[----:B------:R-:W-:Y:S01]  /*14d0*/  LOP3.LUT R230, R165, 0xf0, RZ, 0xfc, !PT ;  /* 0x000000f0a5e67812 */ /* 0x000fe200078efcff */
[----:B------:R-:W-:Y:S01]  /*14e0*/  IMAD.MOV R7, RZ, RZ, -R7 ;  /* 0x000000ffff077224 */ /* 0x000fe200078e0a07 */
[----:B------:R-:W-:Y:S01]  /*14f0*/  IABS R57, R232 ;  /* 0x000000e800397213 */ /* 0x000fe20000000000 */
[----:B------:R-:W-:Y:S01]  /*1500*/  IMAD R135, R0, R5, R135 ;  /* 0x0000000500877224 */ /* 0x000fe200078e0287 */
[----:B------:R-:W-:Y:S01]  /*1510*/  IABS R61, R230 ;  /* 0x000000e6003d7213 */ /* 0x000fe20000000000 */
[----:B------:R-:W-:Y:S01]  /*1520*/  IMAD.HI.U32 R5, R3, R131, RZ ;  /* 0x0000008303057227 */ /* 0x000fe200078e00ff */
[----:B------:R-:W-:-:S02]  /*1530*/  LOP3.LUT R229, R165, 0xf4, RZ, 0xfc, !PT ;  /* 0x000000f4a5e57812 */ /* 0x000fc400078efcff */
[----:B------:R-:W-:Y:S01]  /*1540*/  LEA.HI R178, R54, R212, RZ, 0x1a ;  /* 0x000000d436b27211 */ /* 0x000fe200078fd0ff */
[----:B------:R-:W-:Y:S01]  /*1550*/  IMAD.MOV R8, RZ, RZ, -R8 ;  /* 0x000000ffff087224 */ /* 0x000fe200078e0a08 */
[----:B------:R-:W-:Y:S01]  /*1560*/  IABS R63, R229 ;  /* 0x000000e5003f7213 */ /* 0x000fe20000000000 */
[C---:B------:R-:W-:Y:S01]  /*1570*/  IMAD R151, R0.reuse, R7, R151 ;  /* 0x0000000700977224 */ /* 0x040fe200078e0297 */
[----:B------:R-:W-:Y:S01]  /*1580*/  LOP3.LUT R231, R165, 0xe8, RZ, 0xfc, !PT ;  /* 0x000000e8a5e77812 */ /* 0x000fe200078efcff */
[----:B------:R-:W-:Y:S01]  /*1590*/  IMAD.HI.U32 R7, R3, R145, RZ ;  /* 0x0000009103077227 */ /* 0x000fe200078e00ff */
[----:B------:R-:W-:Y:S02]  /*15a0*/  LOP3.LUT R228, R165, 0xf8, RZ, 0xfc, !PT ;  /* 0x000000f8a5e47812 */ /* 0x000fe400078efcff */
[----:B------:R-:W-:Y:S01]  /*15b0*/  IABS R59, R231 ;  /* 0x000000e7003b7213 */ /* 0x000fe20000000000 */
[----:B------:R-:W-:Y:S01]  /*15c0*/  IMAD.MOV R5, RZ, RZ, -R5 ;  /* 0x000000ffff057224 */ /* 0x000fe200078e0a05 */
[----:B------:R-:W-:Y:S01]  /*15d0*/  IABS R65, R228 ;  /* 0x000000e400417213 */ /* 0x000fe20000000000 */
[C---:B------:R-:W-:Y:S01]  /*15e0*/  IMAD R149, R0.reuse, R8, R149 ;  /* 0x0000000800957224 */ /* 0x040fe200078e0295 */
[C---:B------:R-:W-:Y:S01]  /*15f0*/  ISETP.GT.U32.AND P2, PT, R0.reuse, R207, PT ;  /* 0x000000cf0000720c */ /* 0x040fe20003f44070 */
[----:B------:R-:W-:Y:S01]  /*1600*/  IMAD.MOV R8, RZ, RZ, -R7 ;  /* 0x000000ffff087224 */ /* 0x000fe200078e0a07 */
[C---:B------:R-:W-:Y:S01]  /*1610*/  ISETP.GT.U32.AND P3, PT, R0.reuse, R75, PT ;  /* 0x0000004b0000720c */ /* 0x040fe20003f64070 */
[----:B------:R-:W-:Y:S01]  /*1620*/  IMAD.HI.U32 R7, R3, R141, RZ ;  /* 0x0000008d03077227 */ /* 0x000fe200078e00ff */
[----:B------:R-:W-:-:S02]  /*1630*/  ISETP.GT.U32.AND P5, PT, R0, R77, PT ;  /* 0x0000004d0000720c */ /* 0x000fc40003fa4070 */
[C---:B------:R-:W-:Y:S01]  /*1640*/  ISETP.GT.U32.AND P4, PT, R0.reuse, R79, PT ;  /* 0x0000004f0000720c */ /* 0x040fe20003f84070 */
[----:B------:R-:W-:Y:S02]  /*1650*/  IMAD R131, R0, R5, R131 ;  /* 0x0000000500837224 */ /* 0x000fe400078e0283 */
[----:B------:R-:W-:-:S04]  /*1660*/  IMAD.HI.U32 R5, R3, R123, RZ ;  /* 0x0000007b03057227 */ /* 0x000fc800078e00ff */
[----:B------:R-:W-:Y:S02]  /*1670*/  IMAD R145, R0, R8, R145 ;  /* 0x0000000800917224 */ /* 0x000fe400078e0291 */
[----:B------:R-:W-:-:S04]  /*1680*/  IMAD.HI.U32 R8, R3, R137, RZ ;  /* 0x0000008903087227 */ /* 0x000fc800078e00ff */
[----:B------:R-:W-:Y:S02]  /*1690*/  IMAD.MOV R7, RZ, RZ, -R7 ;  /* 0x000000ffff077224 */ /* 0x000fe400078e0a07 */
[----:B------:R-:W-:Y:S02]  /*16a0*/  IMAD.MOV R5, RZ, RZ, -R5 ;  /* 0x000000ffff057224 */ /* 0x000fe400078e0a05 */
[----:B------:R-:W-:Y:S02]  /*16b0*/  IMAD.MOV R8, RZ, RZ, -R8 ;  /* 0x000000ffff087224 */ /* 0x000fe400078e0a08 */
[----:B------:R-:W-:Y:S02]  /*16c0*/  IMAD R141, R0, R7, R141 ;  /* 0x00000007008d7224 */ /* 0x000fe400078e028d */
[----:B------:R-:W-:-:S04]  /*16d0*/  IMAD.HI.U32 R7, R3, R133, RZ ;  /* 0x0000008503077227 */ /* 0x000fc800078e00ff */
[----:B------:R-:W-:Y:S02]  /*16e0*/  IMAD R123, R0, R5, R123 ;  /* 0x00000005007b7224 */ /* 0x000fe400078e027b */
[----:B------:R-:W-:-:S04]  /*16f0*/  IMAD.HI.U32 R5, R3, R119, RZ ;  /* 0x0000007703057227 */ /* 0x000fc800078e00ff */
[----:B------:R-:W-:Y:S02]  /*1700*/  IMAD R137, R0, R8, R137 ;  /* 0x0000000800897224 */ /* 0x000fe400078e0289 */
[----:B------:R-:W-:Y:S02]  /*1710*/  IMAD.MOV R8, RZ, RZ, -R7 ;  /* 0x000000ffff087224 */ /* 0x000fe400078e0a07 */
[----:B------:R-:W-:-:S04]  /*1720*/  IMAD.HI.U32 R7, R3, R129, RZ ;  /* 0x0000008103077227 */ /* 0x000fc800078e00ff */
[----:B------:R-:W-:Y:S02]  /*1730*/  IMAD.MOV R5, RZ, RZ, -R5 ;  /* 0x000000ffff057224 */ /* 0x000fe400078e0a05 */
[----:B------:R-:W-:Y:S02]  /*1740*/  IMAD R133, R0, R8, R133 ;  /* 0x0000000800857224 */ /* 0x000fe400078e0285 */
        /* <DEDUP_REMOVED lines=9> */
[----:B------:R-:W-:Y:S02]  /*17e0*/  IMAD.MOV R8, RZ, RZ, -R7 ;  /* 0x000000ffff087224 */ /* 0x000fe400078e0a07 */
[----:B------:R-:W-:-:S04]  /*17f0*/  IMAD.HI.U32 R7, R3, R117, RZ ;  /* 0x0000007503077227 */ /* 0x000fc800078e00ff */
        /* <DEDUP_REMOVED lines=24> */
[C---:B------:R-:W-:Y:S02]  /*1980*/  IMAD R93, R0.reuse, R8, R93 ;  /* 0x00000008005d7224 */ /* 0x040fe400078e025d */
[----:B------:R-:W-:Y:S02]  /*1990*/  IMAD.MOV R8, RZ, RZ, -R7 ;  /* 0x000000ffff087224 */ /* 0x000fe400078e0a07 */
[----:B------:R-:W-:Y:S02]  /*19a0*/  IMAD R81, R0, R5, R81 ;  /* 0x0000000500517224 */ /* 0x000fe400078e0251 */
[----:B------:R-:W-:-:S04]  /*19b0*/  IMAD.HI.U32 R7, R3, R47, RZ ;  /* 0x0000002f03077227 */ /* 0x000fc800078e00ff */
[----:B------:R-:W-:-:S04]  /*19c0*/  IMAD.HI.U32 R5, R3, R51, RZ ;  /* 0x0000003303057227 */ /* 0x000fc800078e00ff */
[----:B------:R-:W-:Y:S02]  /*19d0*/  IMAD R83, R0, R8, R83 ;  /* 0x0000000800537224 */ /* 0x000fe400078e0253 */
[----:B------:R-:W-:-:S04]  /*19e0*/  IMAD.HI.U32 R8, R3, R49, RZ ;  /* 0x0000003103087227 */ /* 0x000fc800078e00ff */
[----:B------:R-:W-:Y:S02]  /*19f0*/  IMAD.MOV R7, RZ, RZ, -R7 ;  /* 0x000000ffff077224 */ /* 0x000fe400078e0a07 */
[----:B------:R-:W-:Y:S02]  /*1a00*/  IMAD.MOV R5, RZ, RZ, -R5 ;  /* 0x000000ffff057224 */ /* 0x000fe400078e0a05 */
[----:B------:R-:W-:Y:S02]  /*1a10*/  IMAD.MOV R8, RZ, RZ, -R8 ;  /* 0x000000ffff087224 */ /* 0x000fe400078e0a08 */
[C---:B------:R-:W-:Y:S02]  /*1a20*/  IMAD R47, R0.reuse, R7, R47 ;  /* 0x00000007002f7224 */ /* 0x040fe400078e022f */
[----:B------:R-:W-:Y:S02]  /*1a30*/  IMAD R51, R0, R5, R51 ;  /* 0x0000000500337224 */ /* 0x000fe400078e0233 */
[----:B------:R-:W-:-:S04]  /*1a40*/  IMAD.HI.U32 R7, R3, R53, RZ ;  /* 0x0000003503077227 */ /* 0x000fc800078e00ff */
[----:B------:R-:W-:-:S04]  /*1a50*/  IMAD.HI.U32 R5, R3, R55, RZ ;  /* 0x0000003703057227 */ /* 0x000fc800078e00ff */
[----:B------:R-:W-:Y:S02]  /*1a60*/  IMAD R49, R0, R8, R49 ;  /* 0x0000000800317224 */ /* 0x000fe400078e0231 */
[----:B------:R-:W-:Y:S02]  /*1a70*/  IMAD.MOV R8, RZ, RZ, -R7 ;  /* 0x000000ffff087224 */ /* 0x000fe400078e0a07 */
[----:B------:R-:W-:Y:S02]  /*1a80*/  IMAD.MOV R5, RZ, RZ, -R5 ;  /* 0x000000ffff057224 */ /* 0x000fe400078e0a05 */
[----:B------:R-:W-:-:S04]  /*1a90*/  IMAD.HI.U32 R7, R3, R57, RZ ;  /* 0x0000003903077227 */ /* 0x000fc800078e00ff */
[----:B------:R-:W-:Y:S02]  /*1aa0*/  IMAD R55, R0, R5, R55 ;  /* 0x0000000500377224 */ /* 0x000fe400078e0237 */
[----:B------:R-:W-:Y:S02]  /*1ab0*/  IMAD.IADD R212, R212, 0x1, R52 ;  /* 0x00000001d4d47824 */ /* 0x000fe400078e0234 */
[----:B------:R-:W-:Y:S02]  /*1ac0*/  IMAD.MOV R7, RZ, RZ, -R7 ;  /* 0x000000ffff077224 */ /* 0x000fe400078e0a07 */
[----:B------:R-:W-:Y:S01]  /*1ad0*/  IMAD.HI.U32 R5, R3, R61, RZ ;  /* 0x0000003d03057227 */ /* 0x000fe200078e00ff */
[----:B------:R-:W-:-:S03]  /*1ae0*/  IABS R67, R212 ;  /* 0x000000d400437213 */ /* 0x000fc60000000000 */
[----:B------:R-:W-:Y:S02]  /*1af0*/  IMAD R57, R0, R7, R57 ;  /* 0x0000000700397224 */ /* 0x000fe400078e0239 */
[----:B------:R-:W-:Y:S02]  /*1b00*/  VIADD R211, R178, 0x4c ;  /* 0x0000004cb2d37836 */ /* 0x000fe40000000000 */
        /* <DEDUP_REMOVED lines=11> */
[----:B------:R-:W-:Y:S01]  /*1bc0*/  IMAD R6, R13, R6, R12 ;  /* 0x000000060d067224 */ /* 0x000fe200078e020c */
[----:B------:R-:W-:Y:S01]  /*1bd0*/  IABS R73, R209 ;  /* 0x000000d100497213 */ /* 0x000fe20000000000 */
[----:B------:R-:W-:-:S04]  /*1be0*/  IMAD.HI.U32 R7, R3, R69, RZ ;  /* 0x0000004503077227 */ /* 0x000fc800078e00ff */
[----:B------:R-:W-:Y:S02]  /*1bf0*/  IMAD R67, R0, R5, R67 ;  /* 0x0000000500437224 */ /* 0x000fe400078e0243 */
[----:B------:R-:W-:Y:S02]  /*1c00*/  IMAD.IADD R6, R10, 0x1, R6 ;  /* 0x000000010a067824 */ /* 0x000fe400078e0206 */
[----:B------:R-:W-:Y:S02]  /*1c10*/  IMAD.MOV R7, RZ, RZ, -R7 ;  /* 0x000000ffff077224 */ /* 0x000fe400078e0a07 */
[----:B------:R-:W-:-:S04]  /*1c20*/  IMAD.HI.U32 R5, R3, R71, RZ ;  /* 0x0000004703057227 */ /* 0x000fc800078e00ff */
[----:B------:R-:W-:Y:S02]  /*1c30*/  IMAD R53, R0, R8, R53 ;  /* 0x0000000800357224 */ /* 0x000fe400078e0235 */
[----:B------:R-:W-:-:S04]  /*1c40*/  IMAD.HI.U32 R8, R3, R59, RZ ;  /* 0x0000003b03087227 */ /* 0x000fc800078e00ff */
[----:B------:R-:W-:Y:S02]  /*1c50*/  IMAD R69, R0, R7, R69 ;  /* 0x0000000700457224 */ /* 0x000fe400078e0245 */
[----:B------:R-:W-:Y:S02]  /*1c60*/  IMAD.MOV R5, RZ, RZ, -R5 ;  /* 0x000000ffff057224 */ /* 0x000fe400078e0a05 */
[----:B------:R-:W-:Y:S02]  /*1c70*/  IMAD R227, R6, 0x40, R45 ;  /* 0x0000004006e37824 */ /* 0x000fe400078e022d */
[----:B------:R-:W-:-:S03]  /*1c80*/  IMAD.HI.U32 R7, R3, R73, RZ ;  /* 0x0000004903077227 */ /* 0x000fc600078e00ff */
[----:B------:R-:W-:Y:S01]  /*1c90*/  ISETP.GE.AND P6, PT, R227, RZ, PT ;  /* 0x000000ffe300720c */ /* 0x000fe20003fc6270 */
[----:B------:R-:W-:Y:S02]  /*1ca0*/  IMAD.MOV R8, RZ, RZ, -R8 ;  /* 0x000000ffff087224 */ /* 0x000fe400078e0a08 */
[----:B------:R-:W-:Y:S02]  /*1cb0*/  VIADD R185, R178, 0x7c ;  /* 0x0000007cb2b97836 */ /* 0x000fe40000000000 */
[C---:B------:R-:W-:Y:S01]  /*1cc0*/  IMAD R71, R0.reuse, R5, R71 ;  /* 0x0000000500477224 */ /* 0x040fe200078e0247 */
[----:B------:R-:W-:Y:S01]  /*1cd0*/  IABS R5, R227 ;  /* 0x000000e300057213 */ /* 0x000fe20000000000 */
[----:B------:R-:W-:Y:S01]  /*1ce0*/  IMAD.MOV R7, RZ, RZ, -R7 ;  /* 0x000000ffff077224 */ /* 0x000fe200078e0a07 */
[----:B------:R-:W-:Y:S01]  /*1cf0*/  IABS R85, R185 ;  /* 0x000000b900557213 */ /* 0x000fe20000000000 */
[----:B------:R-:W-:Y:S02]  /*1d00*/  IMAD R59, R0, R8, R59 ;  /* 0x00000008003b7224 */ /* 0x000fe400078e023b */
[----:B------:R-:W-:-:S04]  /*1d10*/  IMAD.HI.U32 R8, R3, R65, RZ ;  /* 0x0000004103087227 */ /* 0x000fc800078e00ff */
[----:B------:R-:W-:Y:S02]  /*1d20*/  IMAD R73, R0, R7, R73 ;  /* 0x0000000700497224 */ /* 0x000fe400078e0249 */
[----:B------:R-:W-:Y:S02]  /*1d30*/  IMAD.MOV.U32 R7, RZ, RZ, R5 ;  /* 0x000000ffff077224 */ /* 0x000fe400078e0005 */
[----:B------:R-:W-:Y:S02]  /*1d40*/  IMAD.MOV R8, RZ, RZ, -R8 ;  /* 0x000000ffff087224 */ /* 0x000fe400078e0a08 */
[----:B------:R-:W-:-:S04]  /*1d50*/  IMAD.HI.U32 R5, R3, R85, RZ ;  /* 0x0000005503057227 */ /* 0x000fc800078e00ff */
[----:B------:R-:W-:-:S04]  /*1d60*/  IMAD.HI.U32 R4, R4, R7, RZ ;  /* 0x0000000704047227 */ /* 0x000fc800078e00ff */
[C---:B------:R-:W-:Y:S02]  /*1d70*/  IMAD R65, R0.reuse, R8, R65 ;  /* 0x0000000800417224 */ /* 0x040fe400078e0241 */
[----:B------:R-:W-:Y:S02]  /*1d80*/  IMAD.MOV R8, RZ, RZ, -R5 ;  /* 0x000000ffff087224 */ /* 0x000fe400078e0a05 */
[----:B------:R-:W-:Y:S02]  /*1d90*/  IMAD.MOV R5, RZ, RZ, -R4 ;  /* 0x000000ffff057224 */ /* 0x000fe400078e0a04 */
[----:B------:R-:W-:Y:S02]  /*1da0*/  IMAD R205, R0, R9, R205 ;  /* 0x0000000900cd7224 */ /* 0x000fe400078e02cd */
[----:B------:R-:W-:Y:S02]  /*1db0*/  IMAD R5, R2, R5, R7 ;  /* 0x0000000502057224 */ /* 0x000fe400078e0207 */
[--C-:B------:R-:W-:Y:S01]  /*1dc0*/  @!P2 IMAD.IADD R207, R207, 0x1, -R0.reuse ;  /* 0x00000001cfcfa824 */ /* 0x100fe200078e0a00 */
[----:B------:R-:W-:Y:S01]  /*1dd0*/  ISETP.GT.U32.AND P2, PT, R0, R199, PT ;  /* 0x000000c70000720c */ /* 0x000fe20003f44070 */
[--C-:B------:R-:W-:Y:S01]  /*1de0*/  @!P3 IMAD.IADD R75, R75, 0x1, -R0.reuse ;  /* 0x000000014b4bb824 */ /* 0x100fe200078e0a00 */
[----:B------:R-:W-:Y:S01]  /*1df0*/  ISETP.GT.U32.AND P0, PT, R2, R5, PT ;  /* 0x000000050200720c */ /* 0x000fe20003f04070 */
[--C-:B------:R-:W-:Y:S01]  /*1e00*/  @!P5 IMAD.IADD R77, R77, 0x1, -R0.reuse ;  /* 0x000000014d4dd824 */ /* 0x100fe200078e0a00 */
[C---:B------:R-:W-:Y:S01]  /*1e10*/  ISETP.GT.U32.AND P3, PT, R0.reuse, R197, PT ;  /* 0x000000c50000720c */ /* 0x040fe20003f64070 */
[----:B------:R-:W-:Y:S01]  /*1e20*/  @!P4 IMAD.IADD R79, R79, 0x1, -R0 ;  /* 0x000000014f4fc824 */ /* 0x000fe200078e0a00 */
[----:B------:R-:W-:Y:S01]  /*1e30*/  ISETP.GT.U32.AND P5, PT, R0, R195, PT ;  /* 0x000000c30000720c */ /* 0x000fe20003fa4070 */
[----:B------:R-:W-:Y:S01]  /*1e40*/  VIADD R184, R178, 0x8c ;  /* 0x0000008cb2b87836 */ /* 0x000fe20000000000 */
[----:B------:R-:W-:Y:S01]  /*1e50*/  ISETP.GT.U32.AND P4, PT, R0, R189, PT ;  /* 0x000000bd0000720c */ /* 0x000fe20003f84070 */
[----:B------:R-:W-:-:S02]  /*1e60*/  VIADD R183, R178, 0x9c ;  /* 0x0000009cb2b77836 */ /* 0x000fc40000000000 */
[----:B------:R-:W-:Y:S01]  /*1e70*/  VIADD R182, R178, 0xac ;  /* 0x000000acb2b67836 */ /* 0x000fe20000000000 */
[----:B------:R-:W-:Y:S01]  /*1e80*/  IABS R87, R184 ;  /* 0x000000b800577213 */ /* 0x000fe20000000000 */
[----:B------:R-:W-:Y:S01]  /*1e90*/  @!P2 IMAD.IADD R199, R199, 0x1, -R0 ;  /* 0x00000001c7c7a824 */ /* 0x000fe200078e0a00 */
[C---:B------:R-:W-:Y:S01]  /*1ea0*/  ISETP.GT.U32.AND P2, PT, R0.reuse, R77, PT ;  /* 0x0000004d0000720c */ /* 0x040fe20003f44070 */
[----:B------:R-:W-:Y:S01]  /*1eb0*/  @!P0 IMAD.IADD R5, R5, 0x1, -R2 ;  /* 0x0000000105058824 */ /* 0x000fe200078e0a02 */
[----:B------:R-:W-:Y:S01]  /*1ec0*/  IABS R89, R183 ;  /* 0x000000b700597213 */ /* 0x000fe20000000000 */
[--C-:B------:R-:W-:Y:S01]  /*1ed0*/  @!P3 IMAD.IADD R197, R197, 0x1, -R0.reuse ;  /* 0x00000001c5c5b824 */ /* 0x100fe200078e0a00 */
[----:B------:R-:W-:Y:S01]  /*1ee0*/  ISETP.GT.U32.AND P3, PT, R0, R79, PT ;  /* 0x0000004f0000720c */ /* 0x000fe20003f64070 */
[--C-:B------:R-:W-:Y:S01]  /*1ef0*/  @!P5 IMAD.IADD R195, R195, 0x1, -R0.reuse ;  /* 0x00000001c3c3d824 */ /* 0x100fe200078e0a00 */
[----:B------:R-:W-:Y:S01]  /*1f00*/  ISETP.GT.U32.AND P0, PT, R2, R5, PT ;  /* 0x000000050200720c */ /* 0x000fe20003f04070 */
[----:B------:R-:W-:Y:S01]  /*1f10*/  @!P4 IMAD.IADD R189, R189, 0x1, -R0 ;  /* 0x00000001bdbdc824 */ /* 0x000fe200078e0a00 */
[----:B------:R-:W-:Y:S01]  /*1f20*/  IABS R95, R182 ;  /* 0x000000b6005f7213 */ /* 0x000fe20000000000 */
[----:B------:R-:W-:-:S04]  /*1f30*/  IMAD.HI.U32 R6, R3, R87, RZ ;  /* 0x0000005703067227 */ /* 0x000fc800078e00ff */
[--C-:B------:R-:W-:Y:S01]  /*1f40*/  @!P2 IMAD.IADD R77, R77, 0x1, -R0.reuse ;  /* 0x000000014d4da824 */ /* 0x100fe200078e0a00 */
[----:B------:R-:W-:Y:S01]  /*1f50*/  ISETP.GT.U32.AND P2, PT, R0, R197, PT ;  /* 0x000000c50000720c */ /* 0x000fe20003f44070 */
[----:B------:R-:W-:Y:S02]  /*1f60*/  VIADD R181, R178, 0xbc ;  /* 0x000000bcb2b57836 */ /* 0x000fe40000000000 */
[----:B------:R-:W-:Y:S01]  /*1f70*/  @!P3 IMAD.IADD R79, R79, 0x1, -R0 ;  /* 0x000000014f4fb824 */ /* 0x000fe200078e0a00 */
[C---:B------:R-:W-:Y:S01]  /*1f80*/  ISETP.GT.U32.AND P3, PT, R0.reuse, R195, PT ;  /* 0x000000c30000720c */ /* 0x040fe20003f64070 */
[----:B------:R-:W-:Y:S01]  /*1f90*/  @!P0 IMAD.IADD R5, R5, 0x1, -R2 ;  /* 0x0000000105058824 */ /* 0x000fe200078e0a02 */
[C---:B------:R-:W-:Y:S01]  /*1fa0*/  ISETP.GT.U32.AND P0, PT, R0.reuse, R203, PT ;  /* 0x000000cb0000720c */ /* 0x040fe20003f04070 */
[----:B------:R-:W-:Y:S01]  /*1fb0*/  IMAD.HI.U32 R4, R3, R89, RZ ;  /* 0x0000005903047227 */ /* 0x000fe200078e00ff */
[----:B------:R-:W-:Y:S01]  /*1fc0*/  IABS R97, R181 ;  /* 0x000000b500617213 */ /* 0x000fe20000000000 */
[----:B------:R-:W0:Y:S02]  /*1fd0*/  LDS R2, [UR12] ;  /* 0x0000000cff027984 */ /* 0x000e240008000800 */
[----:B------:R-:W-:Y:S01]  /*1fe0*/  @!P6 IMAD.MOV R5, RZ, RZ, -R5 ;  /* 0x000000ffff05e224 */ /* 0x000fe200078e0a05 */
[----:B------:R-:W-:Y:S01]  /*1ff0*/  @!P1 LOP3.LUT R5, RZ, R32, RZ, 0x33, !PT ;  /* 0x00000020ff059212 */ /* 0x000fe200078e33ff */
[----:B------:R-:W-:Y:S01]  /*2000*/  @!P2 IMAD.IADD R197, R197, 0x1, -R0 ;  /* 0x00000001c5c5a824 */ /* 0x000fe200078e0a00 */
[C---:B------:R-:W-:Y:S01]  /*2010*/  ISETP.GT.U32.AND P1, PT, R0.reuse, R201, PT ;  /* 0x000000c90000720c */ /* 0x040fe20003f24070 */
[----:B------:R-:W-:Y:S01]  /*2020*/  IMAD.MOV R6, RZ, RZ, -R6 ;  /* 0x000000ffff067224 */ /* 0x000fe200078e0a06 */
[C---:B------:R-:W-:Y:S01]  /*2030*/  ISETP.GT.U32.AND P6, PT, R0.reuse, R205, PT ;  /* 0x000000cd0000720c */ /* 0x040fe20003fc4070 */
[--C-:B------:R-:W-:Y:S01]  /*2040*/  @!P3 IMAD.IADD R195, R195, 0x1, -R0.reuse ;  /* 0x00000001c3c3b824 */ /* 0x100fe200078e0a00 */
[C---:B------:R-:W-:Y:S01]  /*2050*/  ISETP.GT.U32.AND P2, PT, R0.reuse, R153, PT ;  /* 0x000000990000720c */ /* 0x040fe20003f44070 */
[----:B------:R-:W-:Y:S01]  /*2060*/  @!P0 IMAD.IADD R203, R203, 0x1, -R0 ;  /* 0x00000001cbcb8824 */ /* 0x000fe200078e0a00 */
[C---:B------:R-:W-:Y:S01]  /*2070*/  ISETP.GT.U32.AND P0, PT, R0.reuse, R207, PT ;  /* 0x000000cf0000720c */ /* 0x040fe20003f04070 */
[----:B------:R-:W-:Y:S01]  /*2080*/  IMAD.MOV R4, RZ, RZ, -R4 ;  /* 0x000000ffff047224 */ /* 0x000fe200078e0a04 */
[C---:B------:R-:W-:Y:S01]  /*2090*/  ISETP.GT.U32.AND P3, PT, R0.reuse, R151, PT ;  /* 0x000000970000720c */ /* 0x040fe20003f64070 */
[C---:B------:R-:W-:Y:S01]  /*20a0*/  IMAD R87, R0.reuse, R6, R87 ;  /* 0x0000000600577224 */ /* 0x040fe200078e0257 */
[----:B------:R-:W-:Y:S01]  /*20b0*/  ISETP.GT.U32.AND P4, PT, R0, R203, PT ;  /* 0x000000cb0000720c */ /* 0x000fe20003f84070 */
[----:B------:R-:W-:-:S02]  /*20c0*/  VIADD R180, R178, 0xcc ;  /* 0x000000ccb2b47836 */ /* 0x000fc40000000000 */
[--C-:B------:R-:W-:Y:S01]  /*20d0*/  @!P1 IMAD.IADD R201, R201, 0x1, -R0.reuse ;  /* 0x00000001c9c99824 */ /* 0x100fe200078e0a00 */
[C---:B------:R-:W-:Y:S01]  /*20e0*/  ISETP.GT.U32.AND P1, PT, R0.reuse, R75, PT ;  /* 0x0000004b0000720c */ /* 0x040fe20003f24070 */
        /* <DEDUP_REMOVED lines=8> */
[----:B------:R-:W-:Y:S01]  /*2170*/  @!P4 IMAD.IADD R203, R203, 0x1, -R0 ;  /* 0x00000001cbcbc824 */ /* 0x000fe200078e0a00 */
[C---:B------:R-:W-:Y:S01]  /*2180*/  ISETP.GT.U32.AND P4, PT, R0.reuse, R159, PT ;  /* 0x0000009f0000720c */ /* 0x040fe20003f84070 */
[----:B------:R-:W-:Y:S01]  /*2190*/  IMAD.HI.U32 R6, R3, R95, RZ ;  /* 0x0000005f03067227 */ /* 0x000fe200078e00ff */
[----:B------:R-:W-:-:S02]  /*21a0*/  ISETP.GT.U32.AND P3, PT, R0, R135, PT ;  /* 0x000000870000720c */ /* 0x000fc40003f64070 */
[----:B------:R-:W-:Y:S01]  /*21b0*/  IABS R99, R180 ;  /* 0x000000b400637213 */ /* 0x000fe20000000000 */
[--C-:B------:R-:W-:Y:S01]  /*21c0*/  @!P1 IMAD.IADD R75, R75, 0x1, -R0.reuse ;  /* 0x000000014b4b9824 */ /* 0x100fe200078e0a00 */
[C---:B------:R-:W-:Y:S01]  /*21d0*/  ISETP.GT.U32.AND P1, PT, R0.reuse, R199, PT ;  /* 0x000000c70000720c */ /* 0x040fe20003f24070 */
[--C-:B------:R-:W-:Y:S02]  /*21e0*/  @!P6 IMAD.IADD R161, R161, 0x1, -R0.reuse ;  /* 0x00000001a1a1e824 */ /* 0x100fe400078e0a00 */
        /* <DEDUP_REMOVED lines=11> */
[----:B------:R-:W-:Y:S01]  /*22a0*/  ISETP.GT.U32.AND P1, PT, R0, R155, PT ;  /* 0x0000009b0000720c */ /* 0x000fe20003f24070 */
[----:B------:R-:W-:Y:S01]  /*22b0*/  VIADD R179, R178, 0xdc ;  /* 0x000000dcb2b37836 */ /* 0x000fe20000000000 */
[----:B0-----:R-:W-:Y:S01]  /*22c0*/  R2UR UR13, R2 ;  /* 0x00000000020d72ca */ /* 0x001fe200000e0000 */
        /* <DEDUP_REMOVED lines=12> */
[C---:B------:R-:W-:Y:S01]  /*2390*/  IMAD R89, R0.reuse, R4, R89 ;  /* 0x0000000400597224 */ /* 0x040fe200078e0259 */
[----:B------:R-:W-:Y:S01]  /*23a0*/  IABS R101, R179 ;  /* 0x000000b300657213 */ /* 0x000fe20000000000 */
        /* <DEDUP_REMOVED lines=40> */
[----:B------:R-:W-:-:S02]  /*2630*/  @!P2 IMAD.IADD R107, R107, 0x1, -R0 ;  /* 0x000000016b6ba824 */ /* 0x000fc400078e0a00 */
        /* <DEDUP_REMOVED lines=12> */
[----:B------:R-:W-:-:S02]  /*2700*/  IMAD R85, R0, R8, R85 ;  /* 0x0000000800557224 */ /* 0x000fc400078e0255 */
        /* <DEDUP_REMOVED lines=12> */
[----:B------:R-:W-:Y:S01]  /*27d0*/  IMAD.MOV R6, RZ, RZ, -R6 ;  /* 0x000000ffff067224 */ /* 0x000fe200078e0a06 */
        /* <DEDUP_REMOVED lines=73> */
[----:B------:R-:W-:Y:S01]  /*2c70*/  @!P0 IMAD.IADD R61, R61, 0x1, -R0 ;  /* 0x000000013d3d8824 */ /* 0x000fe200078e0a00 */
[----:B------:R-:W-:Y:S01]  /*2c80*/  ISETP.GT.U32.AND P0, PT, R0, R85, PT ;  /* 0x000000550000720c */ /* 0x000fe20003f04070 */
[----:B------:R-:W-:Y:S02]  /*2c90*/  VIADD R178, R178, 0xfc ;  /* 0x000000fcb2b27836 */ /* 0x000fe40000000000 */
[----:B------:R-:W-:-:S03]  /*2ca0*/  IMAD.HI.U32 R6, R3, R99, RZ ;  /* 0x0000006303067227 */ /* 0x000fc600078e00ff */
[----:B------:R-:W-:Y:S01]  /*2cb0*/  IABS R105, R178 ;  /* 0x000000b200697213 */ /* 0x000fe20000000000 */
[----:B------:R-:W-:Y:S02]  /*2cc0*/  IMAD R97, R0, R4, R97 ;  /* 0x0000000400617224 */ /* 0x000fe400078e0261 */
[----:B------:R-:W-:-:S04]  /*2cd0*/  IMAD.HI.U32 R7, R3, R101, RZ ;  /* 0x0000006503077227 */ /* 0x000fc800078e00ff */
[----:B------:R-:W-:-:S04]  /*2ce0*/  IMAD.HI.U32 R4, R3, R103, RZ ;  /* 0x0000006703047227 */ /* 0x000fc800078e00ff */
[----:B------:R-:W-:Y:S02]  /*2cf0*/  IMAD.MOV R6, RZ, RZ, -R6 ;  /* 0x000000ffff067224 */ /* 0x000fe400078e0a06 */
[----:B------:R-:W-:Y:S02]  /*2d00*/  IMAD.MOV R7, RZ, RZ, -R7 ;  /* 0x000000ffff077224 */ /* 0x000fe400078e0a07 */
[----:B------:R-:W-:Y:S02]  /*2d10*/  IMAD.MOV R4, RZ, RZ, -R4 ;  /* 0x000000ffff047224 */ /* 0x000fe400078e0a04 */
[C---:B------:R-:W-:Y:S02]  /*2d20*/  IMAD R99, R0.reuse, R6, R99 ;  /* 0x0000000600637224 */ /* 0x040fe400078e0263 */
[--C-:B------:R-:W-:Y:S01]  /*2d30*/  @!P1 IMAD.IADD R63, R63, 0x1, -R0.reuse ;  /* 0x000000013f3f9824 */ /* 0x100fe200078e0a00 */
[C---:B------:R-:W-:Y:S01]  /*2d40*/  ISETP.GT.U32.AND P1, PT, R0.reuse, R87, PT ;  /* 0x000000570000720c */ /* 0x040fe20003f24070 */
[----:B------:R-:W-:Y:S01]  /*2d50*/  @!P2 IMAD.IADD R67, R67, 0x1, -R0 ;  /* 0x000000014343a824 */ /* 0x000fe200078e0a00 */
[C---:B------:R-:W-:Y:S01]  /*2d60*/  ISETP.GT.U32.AND P2, PT, R0.reuse, R95, PT ;  /* 0x0000005f0000720c */ /* 0x040fe20003f44070 */
[----:B------:R-:W-:-:S02]  /*2d70*/  IMAD R101, R0, R7, R101 ;  /* 0x0000000700657224 */ /* 0x000fc400078e0265 */
[----:B------:R-:W-:Y:S02]  /*2d80*/  IMAD R103, R0, R4, R103 ;  /* 0x0000000400677224 */ /* 0x000fe400078e0267 */
[----:B------:R-:W-:-:S04]  /*2d90*/  IMAD.HI.U32 R3, R3, R105, RZ ;  /* 0x0000006903037227 */ /* 0x000fc800078e00ff */
        /* <DEDUP_REMOVED lines=10> */
[----:B------:R-:W-:-:S02]  /*2e40*/  IMAD.MOV R3, RZ, RZ, -R3 ;  /* 0x000000ffff037224 */ /* 0x000fc400078e0a03 */
[--C-:B------:R-:W-:Y:S02]  /*2e50*/  @!P1 IMAD.IADD R87, R87, 0x1, -R0.reuse ;  /* 0x0000000157579824 */ /* 0x100fe400078e0a00 */
[C---:B------:R-:W-:Y:S02]  /*2e60*/  IMAD R105, R0.reuse, R3, R105 ;  /* 0x0000000300697224 */ /* 0x040fe400078e0269 */
        /* <DEDUP_REMOVED lines=12> */
[----:B----4-:R-:W-:Y:S01]  /*2f30*/  IMAD R2, R5, UR4, RZ ;  /* 0x0000000405027c24 */ /* 0x010fe2000f8e02ff */
        /* <DEDUP_REMOVED lines=15> */
[--C-:B------:R-:W-:Y:S01]  /*3030*/  @!P2 IMAD.IADD R95, R95, 0x1, -R0.reuse ;  /* 0x000000015f5fa824 */ /* 0x100fe200078e0a00 */
[----:B------:R-:W-:Y:S01]  /*3040*/  USHF.L.U32 UR4, UR8, 0x15, URZ ;  /* 0x0000001508047899 */ /* 0x000fe200080006ff */
[--C-:B------:R-:W-:Y:S01]  /*3050*/  @!P1 IMAD.IADD R89, R89, 0x1, -R0.reuse ;  /* 0x0000000159599824 */ /* 0x100fe200078e0a00 */
[----:B------:R-:W-:Y:S01]  /*3060*/  IADD3 R139, P1, PT, R163, UR18, RZ ;  /* 0x00000012a38b7c10 */ /* 0x000fe2000ff3e0ff */
[----:B------:R-:W-:Y:S01]  /*3070*/  IMAD R3, R167, UR10, RZ ;  /* 0x0000000aa7037c24 */ /* 0x000fe2000f8e02ff */
[C---:B------:R-:W-:Y:S01]  /*3080*/  IADD3 R35, P2, PT, R2.reuse, UR16, RZ ;  /* 0x0000001002237c10 */ /* 0x040fe2000ff5e0ff */
[--C-:B------:R-:W-:Y:S01]  /*3090*/  @!P4 IMAD.IADD R99, R99, 0x1, -R0.reuse ;  /* 0x000000016363c824 */ /* 0x100fe200078e0a00 */
[----:B------:R-:W-:Y:S01]  /*30a0*/  ULOP3.LUT UR4, UR4, 0x600000, URZ, 0xc0, !UPT ;  /* 0x0060000004047892 */ /* 0x000fe2000f8ec0ff */
[--C-:B------:R-:W-:Y:S01]  /*30b0*/  @!P3 IMAD.IADD R97, R97, 0x1, -R0.reuse ;  /* 0x000000016161b824 */ /* 0x100fe200078e0a00 */
[----:B------:R-:W-:Y:S01]  /*30c0*/  LEA.HI.X.SX32 R163, R163, UR19, 0x1, P1 ;  /* 0x00000013a3a37c11 */ /* 0x000fe200088f0eff */
[--C-:B------:R-:W-:Y:S01]  /*30d0*/  @!P5 IMAD.IADD R101, R101, 0x1, -R0.reuse ;  /* 0x000000016565d824 */ /* 0x100fe200078e0a00 */
[----:B------:R-:W-:Y:S01]  /*30e0*/  LEA.HI.X.SX32 R187, R2, UR17, 0x1, P2 ;  /* 0x0000001102bb7c11 */ /* 0x000fe200090f0eff */
[--C-:B------:R-:W-:Y:S01]  /*30f0*/  @!P6 IMAD.IADD R103, R103, 0x1, -R0.reuse ;  /* 0x000000016767e824 */ /* 0x100fe200078e0a00 */
[----:B------:R-:W-:Y:S01]  /*3100*/  BAR.SYNC.DEFER_BLOCKING 0x0 ;  /* 0x0000000000007b1d */ /* 0x000fe20000010000 */
[----:B------:R-:W-:Y:S01]  /*3110*/  @!P0 IMAD.IADD R105, R105, 0x1, -R0 ;  /* 0x0000000169698824 */ /* 0x000fe200078e0a00 */
[----:B------:R-:W-:Y:S01]  /*3120*/  LOP3.LUT P4, RZ, R54, 0xff, RZ, 0xc0, !PT ;  /* 0x000000ff36ff7812 */ /* 0x000fe2000788c0ff */
[----:B------:R-:W-:Y:S01]  /*3130*/  IMAD.U32 R5, RZ, RZ, UR10 ;  /* 0x0000000aff057e24 */ /* 0x000fe2000f8e00ff */
[----:B------:R-:W-:Y:S01]  /*3140*/  UIADD3 UR14, UPT, UPT, UR5, UR4, UR13 ;  /* 0x00000004050e7290 */ /* 0x000fe2000fffe00d */
[----:B------:R-:W-:-:S02]  /*3150*/  IMAD.U32 R7, RZ, RZ, UR10 ;  /* 0x0000000aff077e24 */ /* 0x000fc4000f8e00ff */
[----:B------:R-:W-:Y:S01]  /*3160*/  IMAD R22, R22, 0x4, R3 ;  /* 0x0000000416167824 */ /* 0x000fe200078e0203 */
[----:B------:R-:W-:Y:S08]  /*3170*/  BRA.U UP0, `(.L_x_5) ;  /* 0x0000000100187547 */ /* 0x000ff0000b800000 */
[----:B------:R-:W-:Y:S01]  /*3180*/  ELECT P0, URZ, PT ;  /* 0x0000000000ff782f */ /* 0x000fe20003800000 */
[----:B------:R-:W-:Y:S01]  /*3190*/  IMAD.MOV.U32 R0, RZ, RZ, 0x1 ;  /* 0x00000001ff007424 */ /* 0x000fe200078e00ff */
[----:B------:R-:W-:Y:S01]  /*31a0*/  UMOV UR4, 0x40 ;  /* 0x0000004000047882 */ /* 0x000fe20000000000 */
[----:B------:R-:W-:Y:S01]  /*31b0*/  UVIRTCOUNT.DEALLOC.SMPOOL 0x80 ;  /* 0x000000800000784c */ /* 0x000fe20000000000 */
[----:B------:R-:W-:-:S09]  /*31c0*/  ULEA UR4, UR6, UR4, 0x18 ;  /* 0x0000000406047291 */ /* 0x000fd2000f8ec0ff */
[----:B------:R0:W-:Y:S03]  /*31d0*/  @P0 STS.U8 [UR4], R0 ;  /* 0x00000000ff000988 */ /* 0x0001e60008000004 */
.L_x_5:
[----:B------:R-:W-:Y:S01]  /*31e0*/  STTM.16dp32bit_t0_t15.x64 tmem[UR14], RZ ;  /* 0x000000ff000079ed */ /* 0x000fe20008b0000e */
[----:B------:R-:W-:Y:S01]  /*31f0*/  STTM.16dp32bit_t16_t31.x64 tmem[UR14+0x40], RZ ;  /* 0x000040ff000079ed */ /* 0x000fe20008b2000e */
[----:B------:R-:W1:Y:S02]  /*3200*/  FENCE.VIEW.ASYNC.T ;  /* 0x00000000000073c6 */ /* 0x000e640000000200 */
[----:B-1----:R-:W-:Y:S01]  /*3210*/  VOTEU.ALL UP1, P4 ;  /* 0x0000000000ff7886 */ /* 0x002fe20002020000 */
[----:B------:R-:W-:Y:S01]  /*3220*/  VOTEU.ALL UP3, P4 ;  /* 0x0000000000ff7886 */ /* 0x000fe20002060000 */
[----:B------:R-:W-:Y:S01]  /*3230*/  PLOP3.LUT P0, PT, PT, PT, UP2, 0x80, 0x8 ;  /* 0x000000000008781c */ /* 0x000fe20003f0f028 */
[----:B------:R-:W-:Y:S01]  /*3240*/  IMAD R4, R5, 0x4, R22 ;  /* 0x0000000405047824 */ /* 0x000fe200078e0216 */
[----:B------:R-:W-:Y:S02]  /*3250*/  PLOP3.LUT P1, PT, PT, PT, UP2, 0x80, 0x8 ;  /* 0x000000000008781c */ /* 0x000fe40003f2f028 */
[----:B0-----:R-:W-:Y:S01]  /*3260*/  IADD3 R0, P2, PT, R3, R35, RZ ;  /* 0x0000002303007210 */ /* 0x001fe20007f5e0ff */
[----:B------:R-:W-:Y:S01]  /*3270*/  IMAD R8, R7, 0x8, R4 ;  /* 0x0000000807087824 */ /* 0x000fe200078e0204 */
[----:B------:R-:W-:-:S04]  /*3280*/  @!UP1 UIADD3 UR4, UPT, UPT, -UR7, 0x100000, URZ ;  /* 0x0010000007049890 */ /* 0x000fc8000fffe1ff */
[----:B------:R-:W-:Y:S02]  /*3290*/  @!UP1 USHF.L.U32 UR5, UR4, 0xb, URZ ;  /* 0x0000000b04059899 */ /* 0x000fe400080006ff */
[----:B------:R-:W-:Y:S01]  /*32a0*/  @!UP1 USHF.L.U32 UR4, UR4, 0x1, URZ ;  /* 0x0000000104049899 */ /* 0x000fe200080006ff */
[----:B------:R-:W-:Y:S01]  /*32b0*/  BAR.SYNC.DEFER_BLOCKING 0x0 ;  /* 0x0000000000007b1d */ /* 0x000fe20000010000 */
[----:B------:R-:W-:Y:S02]  /*32c0*/  ISETP.LT.AND P0, PT, R167, UR31, P0 ;  /* 0x0000001fa7007c0c */ /* 0x000fe40008701270 */
[----:B------:R-:W-:Y:S02]  /*32d0*/  ISETP.LT.AND P1, PT, R175, UR31, P1 ;  /* 0x0000001faf007c0c */ /* 0x000fe40008f21270 */
[----:B------:R-:W-:Y:S01]  /*32e0*/  LEA.HI.X.SX32 R3, R3, R187, 0x1, P2 ;  /* 0x000000bb03037211 */ /* 0x000fe200010f0eff */
[----:B------:R-:W-:Y:S01]  /*32f0*/  IMAD.U32 R23, RZ, RZ, UR10 ;  /* 0x0000000aff177e24 */ /* 0x000fe2000f8e00ff */
[----:B------:R-:W-:-:S02]  /*3300*/  IADD3 R2, P3, PT, R4, R35, RZ ;  /* 0x0000002304027210 */ /* 0x000fc40007f7e0ff */
[C---:B------:R-:W-:Y:S01]  /*3310*/  LOP3.LUT R174, R167.reuse, 0x10, RZ, 0xfc, !PT ;  /* 0x00000010a7ae7812 */ /* 0x040fe200078efcff */
[----:B------:R-:W-:Y:S01]  /*3320*/  IMAD.U32 R10, RZ, RZ, UR10 ;  /* 0x0000000aff0a7e24 */ /* 0x000fe2000f8e00ff */
[----:B------:R-:W-:Y:S02]  /*3330*/  LEA.HI.X.SX32 R4, R4, R187, 0x1, P3 ;  /* 0x000000bb04047211 */ /* 0x000fe400018f0eff */
[C---:B------:R-:W-:Y:S01]  /*3340*/  LOP3.LUT R172, R167.reuse, 0x18, RZ, 0xfc, !PT ;  /* 0x00000018a7ac7812 */ /* 0x040fe200078efcff */
[----:B------:R-:W-:Y:S01]  /*3350*/  @P0 IMAD.MOV.U32 R6, RZ, RZ, R0 ;  /* 0x000000ffff060224 */ /* 0x000fe200078e0000 */
[----:B------:R-:W-:Y:S01]  /*3360*/  LOP3.LUT R171, R167, 0x20, RZ, 0xfc, !PT ;  /* 0x00000020a7ab7812 */ /* 0x000fe200078efcff */
[----:B------:R-:W-:Y:S02]  /*3370*/  @P0 IMAD.MOV.U32 R7, RZ, RZ, R3 ;  /* 0x000000ffff070224 */ /* 0x000fe400078e0003 */
[----:B------:R-:W-:Y:S01]  /*3380*/  IMAD.U32 R12, RZ, RZ, UR10 ;  /* 0x0000000aff0c7e24 */ /* 0x000fe2000f8e00ff */
[----:B------:R-:W-:Y:S01]  /*3390*/  PRMT R44, RZ, 0x7610, R44 ;  /* 0x00007610ff2c7816 */ /* 0x000fe2000000002c */
[----:B------:R-:W-:Y:S01]  /*33a0*/  IMAD.U32 R11, RZ, RZ, UR10 ;  /* 0x0000000aff0b7e24 */ /* 0x000fe2000f8e00ff */
[----:B------:R-:W-:-:S02]  /*33b0*/  PRMT R46, RZ, 0x7610, R46 ;  /* 0x00007610ff2e7816 */ /* 0x000fc4000000002e */
[----:B------:R-:W-:Y:S01]  /*33c0*/  LOP3.LUT R169, R167, 0x28, RZ, 0xfc, !PT ;  /* 0x00000028a7a97812 */ /* 0x000fe200078efcff */
[----:B------:R-:W0:Y:S02]  /*33d0*/  FENCE.VIEW.ASYNC.S ;  /* 0x00000000000073c6 */ /* 0x000e240000000000 */
[----:B0-----:R0:W1:Y:S02]  /*33e0*/  @!UP3 SYNCS.EXCH.64 URZ, [UR15], UR4 ;  /* 0x000000040fffb5b2 */ /* 0x0010640008000100 */
[----:B-1----:R-:W-:Y:S01]  /*33f0*/  BAR.SYNC.DEFER_BLOCKING 0x0 ;  /* 0x0000000000007b1d */ /* 0x002fe20000010000 */
[----:B------:R-:W-:Y:S01]  /*3400*/  IMAD R23, R23, 0x4, R8 ;  /* 0x0000000417177824 */ /* 0x000fe200078e0208 */
[----:B------:R-:W-:-:S03]  /*3410*/  IADD3 R5, P3, PT, R8, R35, RZ ;  /* 0x0000002308057210 */ /* 0x000fc60007f7e0ff */
[----:B------:R-:W-:Y:S01]  /*3420*/  IMAD R9, R10, 0x4, R23 ;  /* 0x000000040a097824 */ /* 0x000fe200078e0217 */
[----:B------:R-:W-:Y:S02]  /*3430*/  PLOP3.LUT P2, PT, PT, PT, UP2, 0x80, 0x8 ;  /* 0x000000000008781c */ /* 0x000fe40003f4f028 */
[----:B------:R-:W-:Y:S01]  /*3440*/  PRMT R36, RZ, 0x7610, R36 ;  /* 0x00007610ff247816 */ /* 0x000fe20000000024 */
[----:B------:R-:W-:Y:S01]  /*3450*/  IMAD.U32 R15, RZ, RZ, UR10 ;  /* 0x0000000aff0f7e24 */ /* 0x000fe2000f8e00ff */
[C---:B------:R-:W-:Y:S01]  /*3460*/  LOP3.LUT R168, R167.reuse, 0x30, RZ, 0xfc, !PT ;  /* 0x00000030a7a87812 */ /* 0x040fe200078efcff */
[----:B------:R-:W-:Y:S02]  /*3470*/  IMAD.U32 R16, RZ, RZ, UR10 ;  /* 0x0000000aff107e24 */ /* 0x000fe4000f8e00ff */
[----:B------:R-:W-:Y:S01]  /*3480*/  IMAD.U32 R18, RZ, RZ, UR10 ;  /* 0x0000000aff127e24 */ /* 0x000fe2000f8e00ff */
[----:B------:R-:W-:Y:S02]  /*3490*/  PRMT R38, RZ, 0x7610, R38 ;  /* 0x00007610ff267816 */ /* 0x000fe40000000026 */
[----:B------:R-:W-:-:S02]  /*34a0*/  LOP3.LUT R166, R167, 0x38, RZ, 0xfc, !PT ;  /* 0x00000038a7a67812 */ /* 0x000fc400078efcff */
[C---:B------:R-:W-:Y:S02]  /*34b0*/  LOP3.LUT R176, R167.reuse, 0x4, RZ, 0xfc, !PT ;  /* 0x00000004a7b07812 */ /* 0x040fe400078efcff */
[----:B------:R-:W-:Y:S02]  /*34c0*/  PRMT R50, RZ, 0x7610, R50 ;  /* 0x00007610ff327816 */ /* 0x000fe40000000032 */
[----:B------:R-:W-:Y:S02]  /*34d0*/  PRMT R48, RZ, 0x7610, R48 ;  /* 0x00007610ff307816 */ /* 0x000fe40000000030 */
[----:B------:R-:W-:Y:S01]  /*34e0*/  PRMT R37, RZ, 0x7610, R37 ;  /* 0x00007610ff257816 */ /* 0x000fe20000000025 */
[----:B------:R1:W2:Y:S01]  /*34f0*/  @P0 LDG.E.U8 R40, desc[UR26][R6.64] ;  /* 0x0000001a06280981 */ /* 0x0002a2000c1e1100 */
[----:B------:R-:W-:Y:S02]  /*3500*/  PLOP3.LUT P0, PT, PT, PT, UP2, 0x80, 0x8 ;  /* 0x000000000008781c */ /* 0x000fe40003f0f028 */
[----:B------:R-:W-:-:S02]  /*3510*/  LOP3.LUT R173, R167, 0x14, RZ, 0xfc, !PT ;  /* 0x00000014a7ad7812 */ /* 0x000fc400078efcff */
[----:B------:R-:W-:Y:S02]  /*3520*/  LOP3.LUT R170, R167, 0x24, RZ, 0xfc, !PT ;  /* 0x00000024a7aa7812 */ /* 0x000fe400078efcff */
[----:B------:R-:W-:Y:S02]  /*3530*/  PRMT R39, RZ, 0x7610, R39 ;  /* 0x00007610ff277816 */ /* 0x000fe40000000027 */
[----:B------:R-:W-:Y:S01]  /*3540*/  PRMT R41, RZ, 0x7610, R41 ;  /* 0x00007610ff297816 */ /* 0x000fe20000000029 */
[----:B-1----:R-:W-:Y:S01]  /*3550*/  @P1 IMAD.MOV.U32 R6, RZ, RZ, R2 ;  /* 0x000000ffff061224 */ /* 0x002fe200078e0002 */
[----:B------:R-:W-:Y:S01]  /*3560*/  PRMT R43, RZ, 0x7610, R43 ;  /* 0x00007610ff2b7816 */ /* 0x000fe2000000002b */
[----:B------:R-:W-:Y:S01]  /*3570*/  @P1 IMAD.MOV.U32 R7, RZ, RZ, R4 ;  /* 0x000000ffff071224 */ /* 0x000fe200078e0004 */
[----:B------:R-:W-:Y:S01]  /*3580*/  ISETP.LT.AND P0, PT, R174, UR31, P0 ;  /* 0x0000001fae007c0c */ /* 0x000fe20008701270 */
[----:B------:R-:W-:Y:S02]  /*3590*/  IMAD R30, R82, UR10, RZ ;  /* 0x0000000a521e7c24 */ /* 0x000fe4000f8e02ff */
[----:B------:R-:W-:Y:S01]  /*35a0*/  IMAD R31, R80, UR10, RZ ;  /* 0x0000000a501f7c24 */ /* 0x000fe2000f8e02ff */
[----:B------:R1:W3:Y:S01]  /*35b0*/  @P1 LDG.E.U8 R42, desc[UR26][R6.64] ;  /* 0x0000001a062a1981 */ /* 0x0002e2000c1e1100 */
[----:B------:R-:W-:Y:S01]  /*35c0*/  PLOP3.LUT P1, PT, PT, PT, UP2, 0x80, 0x8 ;  /* 0x000000000008781c */ /* 0x000fe20003f2f028 */
[----:B------:R-:W-:Y:S01]  /*35d0*/  IMAD R10, R12, 0x8, R9 ;  /* 0x000000080c0a7824 */ /* 0x000fe200078e0209 */
[----:B------:R-:W-:Y:S01]  /*35e0*/  ISETP.LT.AND P2, PT, R171, UR31, P2 ;  /* 0x0000001fab007c0c */ /* 0x000fe20009741270 */
[----:B------:R-:W-:Y:S01]  /*35f0*/  IMAD R32, R78, UR10, RZ ;  /* 0x0000000a4e207c24 */ /* 0x000fe2000f8e02ff */
[----:B------:R-:W-:Y:S01]  /*3600*/  ISETP.LT.AND P1, PT, R172, UR31, P1 ;  /* 0x0000001fac007c0c */ /* 0x000fe20008f21270 */
[----:B------:R-:W-:-:S02]  /*3610*/  IMAD R26, R11, 0x4, R10 ;  /* 0x000000040b1a7824 */ /* 0x000fc400078e020a */
[----:B------:R-:W-:Y:S01]  /*3620*/  IMAD R34, R52, UR10, RZ ;  /* 0x0000000a34227c24 */ /* 0x000fe2000f8e02ff */
[----:B------:R-:W-:Y:S01]  /*3630*/  PRMT R127, RZ, 0x7610, R127 ;  /* 0x00007610ff7f7816 */ /* 0x000fe2000000007f */
[----:B------:R-:W-:Y:S01]  /*3640*/  @P0 IMAD.MOV.U32 R12, RZ, RZ, R5 ;  /* 0x000000ffff0c0224 */ /* 0x000fe200078e0005 */
[----:B-1----:R-:W-:Y:S01]  /*3650*/  LEA.HI.X.SX32 R7, R8, R187, 0x1, P3 ;  /* 0x000000bb08077211 */ /* 0x002fe200018f0eff */
[----:B------:R-:W1:Y:S01]  /*3660*/  LDCU UR6, c[0x0][0x3b0] ;  /* 0x00007600ff0677ac */ /* 0x000e620008000800 */
[CC--:B------:R-:W-:Y:S02]  /*3670*/  IADD3 R6, P5, PT, R9.reuse, R35.reuse, RZ ;  /* 0x0000002309067210 */ /* 0x0c0fe40007fbe0ff */
[C---:B------:R-:W-:Y:S01]  /*3680*/  IADD3 R8, P3, PT, R10.reuse, R35, RZ ;  /* 0x000000230a087210 */ /* 0x040fe20007f7e0ff */
[----:B------:R-:W-:Y:S01]  /*3690*/  @P0 IMAD.MOV.U32 R13, RZ, RZ, R7 ;  /* 0x000000ffff0d0224 */ /* 0x000fe200078e0007 */
[-C--:B------:R-:W-:Y:S02]  /*36a0*/  LEA.HI.X.SX32 R9, R9, R187.reuse, 0x1, P5 ;  /* 0x000000bb09097211 */ /* 0x080fe400028f0eff */
[----:B------:R-:W-:-:S02]  /*36b0*/  LEA.HI.X.SX32 R10, R10, R187, 0x1, P3 ;  /* 0x000000bb0a0a7211 */ /* 0x000fc400018f0eff */
[----:B------:R4:W5:Y:S01]  /*36c0*/  @P0 LDG.E.U8 R44, desc[UR26][R12.64] ;  /* 0x0000001a0c2c0981 */ /* 0x000962000c1e1100 */
[----:B------:R-:W-:Y:S01]  /*36d0*/  PLOP3.LUT P0, PT, PT, PT, UP2, 0x80, 0x8 ;  /* 0x000000000008781c */ /* 0x000fe20003f0f028 */
[----:B------:R-:W-:Y:S02]  /*36e0*/  IMAD R14, R11, 0x4, R26 ;  /* 0x000000040b0e7824 */ /* 0x000fe400078e021a */
[----:B----4-:R-:W-:Y:S02]  /*36f0*/  @P1 IMAD.MOV.U32 R12, RZ, RZ, R6 ;  /* 0x000000ffff0c1224 */ /* 0x010fe400078e0006 */
[----:B------:R-:W-:Y:S01]  /*3700*/  @P1 IMAD.MOV.U32 R13, RZ, RZ, R9 ;  /* 0x000000ffff0d1224 */ /* 0x000fe200078e0009 */
[----:B------:R-:W-:-:S04]  /*3710*/  ISETP.LT.AND P0, PT, R169, UR31, P0 ;  /* 0x0000001fa9007c0c */ /* 0x000fc80008701270 */
[----:B------:R4:W2:Y:S01]  /*3720*/  @P1 LDG.E.U8 R46, desc[UR26][R12.64] ;  /* 0x0000001a0c2e1981 */ /* 0x0008a2000c1e1100 */
[----:B------:R-:W-:Y:S01]  /*3730*/  IMAD R15, R15, 0x8, R14 ;  /* 0x000000080f0f7824 */ /* 0x000fe200078e020e */
[----:B------:R-:W-:Y:S01]  /*3740*/  IADD3 R11, P3, PT, R14, R35, RZ ;  /* 0x000000230e0b7210 */ /* 0x000fe20007f7e0ff */
[----:B----4-:R-:W-:Y:S02]  /*3750*/  @P2 IMAD.MOV.U32 R12, RZ, RZ, R8 ;  /* 0x000000ffff0c2224 */ /* 0x010fe400078e0008 */
[----:B------:R-:W-:-:S05]  /*3760*/  @P2 IMAD.MOV.U32 R13, RZ, RZ, R10 ;  /* 0x000000ffff0d2224 */ /* 0x000fca00078e000a */
[----:B------:R4:W2:Y:S01]  /*3770*/  @P2 LDG.E.U8 R36, desc[UR26][R12.64] ;  /* 0x0000001a0c242981 */ /* 0x0008a2000c1e1100 */
[----:B------:R-:W-:Y:S01]  /*3780*/  PLOP3.LUT P2, PT, PT, PT, UP2, 0x80, 0x8 ;  /* 0x000000000008781c */ /* 0x000fe20003f4f028 */
[----:B------:R-:W-:Y:S01]  /*3790*/  IMAD R27, R16, 0x4, R15 ;  /* 0x00000004101b7824 */ /* 0x000fe200078e020f */
[----:B------:R-:W-:Y:S02]  /*37a0*/  PLOP3.LUT P1, PT, PT, PT, UP2, 0x80, 0x8 ;  /* 0x000000000008781c */ /* 0x000fe40003f2f028 */
[----:B------:R-:W-:Y:S01]  /*37b0*/  ISETP.LT.AND P2, PT, R168, UR31, P2 ;  /* 0x0000001fa8007c0c */ /* 0x000fe20009741270 */
[----:B------:R-:W-:Y:S01]  /*37c0*/  IMAD R16, R18, 0x4, R27 ;  /* 0x0000000412107824 */ /* 0x000fe200078e021b */
[----:B------:R-:W-:Y:S01]  /*37d0*/  ISETP.LT.AND P1, PT, R166, UR31, P1 ;  /* 0x0000001fa6007c0c */ /* 0x000fe20008f21270 */
[----:B------:R-:W-:Y:S01]  /*37e0*/  @P0 IMAD.MOV.U32 R18, RZ, RZ, R11 ;  /* 0x000000ffff120224 */ /* 0x000fe200078e000b */
[----:B----4-:R-:W-:Y:S02]  /*37f0*/  LEA.HI.X.SX32 R12, R14, R187, 0x1, P3 ;  /* 0x000000bb0e0c7211 */ /* 0x010fe400018f0eff */
[----:B------:R-:W-:-:S03]  /*3800*/  IADD3 R13, P3, PT, R15, R35, RZ ;  /* 0x000000230f0d7210 */ /* 0x000fc60007f7e0ff */
[----:B------:R-:W-:Y:S01]  /*3810*/  @P0 IMAD.MOV.U32 R19, RZ, RZ, R12 ;  /* 0x000000ffff130224 */ /* 0x000fe200078e000c */
[----:B------:R-:W-:-:S04]  /*3820*/  LEA.HI.X.SX32 R15, R15, R187, 0x1, P3 ;  /* 0x000000bb0f0f7211 */ /* 0x000fc800018f0eff */
[----:B------:R4:W2:Y:S01]  /*3830*/  @P0 LDG.E.U8 R38, desc[UR26][R18.64] ;  /* 0x0000001a12260981 */ /* 0x0008a2000c1e1100 */
[----:B------:R-:W-:Y:S01]  /*3840*/  PLOP3.LUT P0, PT, PT, PT, UP2, 0x80, 0x8 ;  /* 0x000000000008781c */ /* 0x000fe20003f0f028 */
[----:B------:R-:W-:Y:S01]  /*3850*/  @P2 IMAD.MOV.U32 R20, RZ, RZ, R13 ;  /* 0x000000ffff142224 */ /* 0x000fe200078e000d */
[----:B------:R-:W-:Y:S01]  /*3860*/  IADD3 R14, P5, PT, R16, R35, RZ ;  /* 0x00000023100e7210 */ /* 0x000fe20007fbe0ff */
[----:B------:R-:W-:Y:S01]  /*3870*/  @P2 IMAD.MOV.U32 R21, RZ, RZ, R15 ;  /* 0x000000ffff152224 */ /* 0x000fe200078e000f */
[----:B------:R-:W-:Y:S02]  /*3880*/  ISETP.LT.AND P0, PT, R176, UR31, P0 ;  /* 0x0000001fb0007c0c */ /* 0x000fe40008701270 */
[----:B------:R-:W-:Y:S02]  /*3890*/  LEA.HI.X.SX32 R16, R16, R187, 0x1, P5 ;  /* 0x000000bb10107211 */ /* 0x000fe400028f0eff */
[----:B------:R0:W2:Y:S01]  /*38a0*/  @P2 LDG.E.U8 R50, desc[UR26][R20.64] ;  /* 0x0000001a14322981 */ /* 0x0000a2000c1e1100 */
[----:B------:R-:W-:-:S04]  /*38b0*/  IADD3 R17, P2, PT, R22, R35, RZ ;  /* 0x0000002316117210 */ /* 0x000fc80007f5e0ff */
[----:B----4-:R-:W-:Y:S01]  /*38c0*/  LEA.HI.X.SX32 R18, R22, R187, 0x1, P2 ;  /* 0x000000bb16127211 */ /* 0x010fe200010f0eff */
[----:B0-----:R-:W-:Y:S02]  /*38d0*/  @P1 IMAD.MOV.U32 R20, RZ, RZ, R14 ;  /* 0x000000ffff141224 */ /* 0x001fe400078e000e */
[----:B------:R-:W-:Y:S02]  /*38e0*/  @P1 IMAD.MOV.U32 R21, RZ, RZ, R16 ;  /* 0x000000ffff151224 */ /* 0x000fe400078e0010 */
[----:B------:R-:W-:Y:S02]  /*38f0*/  @P0 IMAD.MOV.U32 R24, RZ, RZ, R17 ;  /* 0x000000ffff180224 */ /* 0x000fe400078e0011 */
[----:B------:R-:W-:Y:S01]  /*3900*/  @P0 IMAD.MOV.U32 R25, RZ, RZ, R18 ;  /* 0x000000ffff190224 */ /* 0x000fe200078e0012 */
[----:B------:R0:W4:Y:S01]  /*3910*/  @P1 LDG.E.U8 R48, desc[UR26][R20.64] ;  /* 0x0000001a14301981 */ /* 0x000122000c1e1100 */
[----:B------:R-:W-:Y:S02]  /*3920*/  PLOP3.LUT P1, PT, PT, PT, UP2, 0x80, 0x8 ;  /* 0x000000000008781c */ /* 0x000fe40003f2f028 */
[----:B------:R-:W-:Y:S01]  /*3930*/  PLOP3.LUT P3, PT, PT, PT, UP2, 0x80, 0x8 ;  /* 0x000000000008781c */ /* 0x000fe20003f6f028 */
[----:B------:R0:W2:Y:S01]  /*3940*/  @P0 LDG.E.U8 R37, desc[UR26][R24.64] ;  /* 0x0000001a18250981 */ /* 0x0000a2000c1e1100 */
[----:B------:R-:W-:-:S02]  /*3950*/  ISETP.LT.AND P1, PT, R173, UR31, P1 ;  /* 0x0000001fad007c0c */ /* 0x000fc40008f21270 */
[----:B------:R-:W-:Y:S02]  /*3960*/  LOP3.LUT R167, R167, 0x34, RZ, 0xfc, !PT ;  /* 0x00000034a7a77812 */ /* 0x000fe400078efcff */
[----:B------:R-:W-:Y:S02]  /*3970*/  PLOP3.LUT P2, PT, PT, PT, UP2, 0x80, 0x8 ;  /* 0x000000000008781c */ /* 0x000fe40003f4f028 */
[----:B------:R-:W-:Y:S02]  /*3980*/  ISETP.LT.AND P0, PT, R170, UR31, P3 ;  /* 0x0000001faa007c0c */ /* 0x000fe40009f01270 */
[----:B------:R-:W-:Y:S02]  /*3990*/  IADD3 R19, P3, PT, R23, R35, RZ ;  /* 0x0000002317137210 */ /* 0x000fe40007f7e0ff */
[----:B------:R-:W-:Y:S02]  /*39a0*/  ISETP.LT.AND P2, PT, R167, UR31, P2 ;  /* 0x0000001fa7007c0c */ /* 0x000fe40009741270 */
[----:B0-----:R-:W-:-:S02]  /*39b0*/  LEA.HI.X.SX32 R21, R23, R187, 0x1, P3 ;  /* 0x000000bb17157211 */ /* 0x001fc400018f0eff */
[CC--:B------:R-:W-:Y:S02]  /*39c0*/  IADD3 R20, P5, PT, R26.reuse, R35.reuse, RZ ;  /* 0x000000231a147210 */ /* 0x0c0fe40007fbe0ff */
[C---:B------:R-:W-:Y:S02]  /*39d0*/  IADD3 R22, P3, PT, R27.reuse, R35, RZ ;  /* 0x000000231b167210 */ /* 0x040fe40007f7e0ff */
[-C--:B------:R-:W-:Y:S01]  /*39e0*/  LEA.HI.X.SX32 R23, R26, R187.reuse, 0x1, P5 ;  /* 0x000000bb1a177211 */ /* 0x080fe200028f0eff */
[----:B------:R-:W-:Y:S01]  /*39f0*/  @P1 IMAD.MOV.U32 R26, RZ, RZ, R19 ;  /* 0x000000ffff1a1224 */ /* 0x000fe200078e0013 */
[----:B------:R-:W-:Y:S01]  /*3a00*/  LEA.HI.X.SX32 R24, R27, R187, 0x1, P3 ;  /* 0x000000bb1b187211 */ /* 0x000fe200018f0eff */
[----:B------:R-:W-:Y:S02]  /*3a10*/  @P1 IMAD.MOV.U32 R27, RZ, RZ, R21 ;  /* 0x000000ffff1b1224 */ /* 0x000fe400078e0015 */
[----:B------:R-:W-:Y:S02]  /*3a20*/  @P2 IMAD.MOV.U32 R28, RZ, RZ, R22 ;  /* 0x000000ffff1c2224 */ /* 0x000fe400078e0016 */
[----:B------:R-:W-:Y:S01]  /*3a30*/  @P2 IMAD.MOV.U32 R29, RZ, RZ, R24 ;  /* 0x000000ffff1d2224 */ /* 0x000fe200078e0018 */
[----:B------:R0:W4:Y:S04]  /*3a40*/  @P1 LDG.E.U8 R39, desc[UR26][R26.64] ;  /* 0x0000001a1a271981 */ /* 0x000128000c1e1100 */
[----:B------:R1:W4:Y:S01]  /*3a50*/  @P2 LDG.E.U8 R43, desc[UR26][R28.64] ;  /* 0x0000001a1c2b2981 */ /* 0x000322000c1e1100 */
[----:B0-----:R-:W-:-:S02]  /*3a60*/  @P0 IMAD.MOV.U32 R26, RZ, RZ, R20 ;  /* 0x000000ffff1a0224 */ /* 0x001fc400078e0014 */
[----:B------:R-:W-:-:S05]  /*3a70*/  @P0 IMAD.MOV.U32 R27, RZ, RZ, R23 ;  /* 0x000000ffff1b0224 */ /* 0x000fca00078e0017 */
[----:B------:R0:W4:Y:S01]  /*3a80*/  @P0 LDG.E.U8 R41, desc[UR26][R26.64] ;  /* 0x0000001a1a290981 */ /* 0x000122000c1e1100 */
[----:B------:R-:W-:Y:S02]  /*3a90*/  PLOP3.LUT P3, PT, PT, PT, UP2, 0x80, 0x8 ;  /* 0x000000000008781c */ /* 0x000fe40003f6f028 */
[-C--:B------:R-:W-:Y:S02]  /*3aa0*/  IADD3 R25, P0, PT, R30, R35.reuse, RZ ;  /* 0x000000231e197210 */ /* 0x080fe40007f1e0ff */
[----:B------:R-:W-:Y:S02]  /*3ab0*/  ISETP.LT.AND P3, PT, R82, UR31, P3 ;  /* 0x0000001f52007c0c */ /* 0x000fe40009f61270 */
[-C--:B-1----:R-:W-:Y:S02]  /*3ac0*/  IADD3 R28, P5, PT, R32, R35.reuse, RZ ;  /* 0x00000023201c7210 */ /* 0x082fe40007fbe0ff */
[----:B0-----:R-:W-:Y:S02]  /*3ad0*/  IADD3 R26, P6, PT, R31, R35, RZ ;  /* 0x000000231f1a7210 */ /* 0x001fe40007fde0ff */
[----:B------:R-:W-:-:S02]  /*3ae0*/  LEA.HI.X.SX32 R27, R30, R187, 0x1, P0 ;  /* 0x000000bb1e1b7211 */ /* 0x000fc400000f0eff */
[-C--:B------:R-:W-:Y:S02]  /*3af0*/  LEA.HI.X.SX32 R29, R31, R187.reuse, 0x1, P6 ;  /* 0x000000bb1f1d7211 */ /* 0x080fe400030f0eff */
[----:B------:R-:W-:Y:S02]  /*3b00*/  LEA.HI.X.SX32 R30, R32, R187, 0x1, P5 ;  /* 0x000000bb201e7211 */ /* 0x000fe400028f0eff */
[C---:B------:R-:W-:Y:S01]  /*3b10*/  IADD3 R31, P5, PT, R34.reuse, R35, RZ ;  /* 0x00000023221f7210 */ /* 0x040fe20007fbe0ff */
[----:B------:R-:W-:Y:S01]  /*3b20*/  @P3 IMAD.MOV.U32 R35, RZ, RZ, R27 ;  /* 0x000000ffff233224 */ /* 0x000fe200078e001b */
[----:B------:R-:W-:Y:S02]  /*3b30*/  PLOP3.LUT P2, PT, PT, PT, UP2, 0x80, 0x8 ;  /* 0x000000000008781c */ /* 0x000fe40003f4f028 */
[----:B------:R-:W-:Y:S01]  /*3b40*/  LEA.HI.X.SX32 R32, R34, R187, 0x1, P5 ;  /* 0x000000bb22207211 */ /* 0x000fe200028f0eff */
[----:B------:R-:W-:Y:S01]  /*3b50*/  @P3 IMAD.MOV.U32 R34, RZ, RZ, R25 ;  /* 0x000000ffff223224 */ /* 0x000fe200078e0019 */
[----:B------:R-:W-:-:S02]  /*3b60*/  ISETP.LT.AND P2, PT, R80, UR31, P2 ;  /* 0x0000001f50007c0c */ /* 0x000fc40009741270 */
[----:B------:R-:W-:Y:S02]  /*3b70*/  PLOP3.LUT P1, PT, PT, PT, UP2, 0x80, 0x8 ;  /* 0x000000000008781c */ /* 0x000fe40003f2f028 */
[----:B------:R0:W4:Y:S02]  /*3b80*/  @P3 LDG.E.U8 R127, desc[UR26][R34.64] ;  /* 0x0000001a227f3981 */ /* 0x000124000c1e1100 */
[----:B------:R-:W-:Y:S02]  /*3b90*/  ISETP.LT.AND P1, PT, R78, UR31, P1 ;  /* 0x0000001f4e007c0c */ /* 0x000fe40008f21270 */
[----:B------:R-:W-:-:S05]  /*3ba0*/  PRMT R193, RZ, 0x7610, R193 ;  /* 0x00007610ffc17816 */ /* 0x000fca00000000c1 */
[----:B0-----:R-:W-:Y:S02]  /*3bb0*/  @P2 IMAD.MOV.U32 R34, RZ, RZ, R26 ;  /* 0x000000ffff222224 */ /* 0x001fe400078e001a */
[----:B------:R-:W-:Y:S01]  /*3bc0*/  @P2 IMAD.MOV.U32 R35, RZ, RZ, R29 ;  /* 0x000000ffff232224 */ /* 0x000fe200078e001d */
[----:B------:R-:W-:-:S04]  /*3bd0*/  PRMT R191, RZ, 0x7610, R191 ;  /* 0x00007610ffbf7816 */ /* 0x000fc800000000bf */
[----:B------:R0:W4:Y:S02]  /*3be0*/  @P2 LDG.E.U8 R193, desc[UR26][R34.64] ;  /* 0x0000001a22c12981 */ /* 0x000124000c1e1100 */
[----:B0-----:R-:W-:Y:S02]  /*3bf0*/  @P1 IMAD.MOV.U32 R34, RZ, RZ, R28 ;  /* 0x000000ffff221224 */ /* 0x001fe400078e001c */
[----:B------:R-:W-:-:S05]  /*3c00*/  @P1 IMAD.MOV.U32 R35, RZ, RZ, R30 ;  /* 0x000000ffff231224 */ /* 0x000fca00078e001e */
[----:B------:R0:W4:Y:S01]  /*3c10*/  @P1 LDG.E.U8 R191, desc[UR26][R34.64] ;  /* 0x0000001a22bf1981 */ /* 0x000122000c1e1100 */
[----:B------:R-:W-:Y:S02]  /*3c20*/  ISETP.GE.AND P1, PT, R225, RZ, PT ;  /* 0x000000ffe100720c */ /* 0x000fe40003f26270 */
[----:B------:R-:W-:Y:S02]  /*3c30*/  ISETP.GE.AND P2, PT, R165, RZ, PT ;  /* 0x000000ffa500720c */ /* 0x000fe40003f46270 */
[----:B------:R-:W-:Y:S02]  /*3c40*/  ISETP.GE.AND P3, PT, R226, RZ, PT ;  /* 0x000000ffe200720c */ /* 0x000fe40003f66270 */
[----:B------:R-:W-:-:S07]  /*3c50*/  PLOP3.LUT P0, PT, PT, PT, UP2, 0x80, 0x8 ;  /* 0x000000000008781c */ /* 0x000fce0003f0f028 */
[----:B------:R-:W-:Y:S01]  /*3c60*/  @!P1 IMAD.MOV R77, RZ, RZ, -R77 ;  /* 0x000000ffff4d9224 */ /* 0x000fe200078e0a4d */
[----:B------:R-:W-:Y:S01]  /*3c70*/  ISETP.GE.AND P1, PT, R220, RZ, PT ;  /* 0x000000ffdc00720c */ /* 0x000fe20003f26270 */
[----:B------:R-:W-:Y:S01]  /*3c80*/  @!P2 IMAD.MOV R207, RZ, RZ, -R207 ;  /* 0x000000ffffcfa224 */ /* 0x000fe200078e0acf */
[----:B------:R-:W-:Y:S01]  /*3c90*/  ISETP.GE.AND P2, PT, R222, RZ, PT ;  /* 0x000000ffde00720c */ /* 0x000fe20003f46270 */
[----:B------:R-:W-:Y:S01]  /*3ca0*/  @!P3 IMAD.MOV R75, RZ, RZ, -R75 ;  /* 0x000000ffff4bb224 */ /* 0x000fe200078e0a4b */
[----:B------:R-:W-:Y:S02]  /*3cb0*/  ISETP.GE.AND P3, PT, R221, RZ, PT ;  /* 0x000000ffdd00720c */ /* 0x000fe40003f66270 */
[----:B------:R-:W-:Y:S02]  /*3cc0*/  ISETP.LT.AND P0, PT, R52, UR31, P0 ;  /* 0x0000001f34007c0c */ /* 0x000fe40008701270 */
[----:B------:R-:W-:-:S05]  /*3cd0*/  ISETP.GE.AND P5, PT, R224, RZ, PT ;  /* 0x000000ffe000720c */ /* 0x000fca0003fa6270 */
[----:B------:R-:W-:Y:S01]  /*3ce0*/  @!P1 IMAD.MOV R199, RZ, RZ, -R199 ;  /* 0x000000ffffc79224 */ /* 0x000fe200078e0ac7 */
[----:B------:R-:W-:Y:S01]  /*3cf0*/  ISETP.GE.AND P1, PT, R215, RZ, PT ;  /* 0x000000ffd700720c */ /* 0x000fe20003f26270 */
[----:B------:R-:W-:Y:S01]  /*3d00*/  @!P2 IMAD.MOV R203, RZ, RZ, -R203 ;  /* 0x000000ffffcba224 */ /* 0x000fe200078e0acb */
[----:B------:R-:W-:Y:S01]  /*3d10*/  ISETP.GE.AND P2, PT, R217, RZ, PT ;  /* 0x000000ffd900720c */ /* 0x000fe20003f46270 */
[----:B------:R-:W-:Y:S01]  /*3d20*/  @!P3 IMAD.MOV R201, RZ, RZ, -R201 ;  /* 0x000000ffffc9b224 */ /* 0x000fe200078e0ac9 */
[----:B------:R-:W-:Y:S01]  /*3d30*/  ISETP.GE.AND P3, PT, R216, RZ, PT ;  /* 0x000000ffd800720c */ /* 0x000fe20003f66270 */
[----:B0-----:R-:W-:Y:S01]  /*3d40*/  @P0 IMAD.MOV.U32 R34, RZ, RZ, R31 ;  /* 0x000000ffff220224 */ /* 0x001fe200078e001f */
[----:B------:R-:W-:Y:S01]  /*3d50*/  PRMT R187, RZ, 0x7610, R187 ;  /* 0x00007610ffbb7816 */ /* 0x000fe200000000bb */
[----:B------:R-:W-:Y:S02]  /*3d60*/  @P0 IMAD.MOV.U32 R35, RZ, RZ, R32 ;  /* 0x000000ffff230224 */ /* 0x000fe400078e0020 */
[----:B------:R-:W-:Y:S01]  /*3d70*/  @!P5 IMAD.MOV R79, RZ, RZ, -R79 ;  /* 0x000000ffff4fd224 */ /* 0x000fe200078e0a4f */
[----:B------:R-:W-:-:S02]  /*3d80*/  ISETP.GE.AND P5, PT, R219, RZ, PT ;  /* 0x000000ffdb00720c */ /* 0x000fc40003fa6270 */
[----:B------:R0:W4:Y:S01]  /*3d90*/  @P0 LDG.E.U8 R187, desc[UR26][R34.64] ;  /* 0x0000001a22bb0981 */ /* 0x000122000c1e1100 */
[----:B------:R-:W-:Y:S01]  /*3da0*/  ISETP.GE.AND P0, PT, R223, RZ, PT ;  /* 0x000000ffdf00720c */ /* 0x000fe20003f06270 */
[----:B------:R-:W-:Y:S01]  /*3db0*/  @!P1 IMAD.MOV R159, RZ, RZ, -R159 ;  /* 0x000000ffff9f9224 */ /* 0x000fe200078e0a9f */
[----:B------:R-:W-:Y:S01]  /*3dc0*/  ISETP.GE.AND P1, PT, R72, RZ, PT ;  /* 0x000000ff4800720c */ /* 0x000fe20003f26270 */
[----:B------:R-:W-:Y:S01]  /*3dd0*/  @!P2 IMAD.MOV R189, RZ, RZ, -R189 ;  /* 0x000000ffffbda224 */ /* 0x000fe200078e0abd */
[----:B------:R-:W-:Y:S01]  /*3de0*/  ISETP.GE.AND P2, PT, R76, RZ, PT ;  /* 0x000000ff4c00720c */ /* 0x000fe20003f46270 */
[----:B------:R-:W-:Y:S01]  /*3df0*/  @!P3 IMAD.MOV R161, RZ, RZ, -R161 ;  /* 0x000000ffffa1b224 */ /* 0x000fe200078e0aa1 */
[----:B------:R-:W-:-:S04]  /*3e00*/  ISETP.GE.AND P3, PT, R74, RZ, PT ;  /* 0x000000ff4a00720c */ /* 0x000fc80003f66270 */
[----:B------:R-:W-:Y:S01]  /*3e10*/  @!P5 IMAD.MOV R197, RZ, RZ, -R197 ;  /* 0x000000ffffc5d224 */ /* 0x000fe200078e0ac5 */
[----:B------:R-:W-:Y:S02]  /*3e20*/  ISETP.GE.AND P5, PT, R214, RZ, PT ;  /* 0x000000ffd600720c */ /* 0x000fe40003fa6270 */
[----:B------:R-:W-:Y:S01]  /*3e30*/  @!P0 IMAD.MOV R205, RZ, RZ, -R205 ;  /* 0x000000ffffcd8224 */ /* 0x000fe200078e0acd */
        /* <DEDUP_REMOVED lines=46> */
[----:B------:R-:W-:Y:S01]  /*4120*/  ISETP.GE.AND P3, PT, R237, RZ, PT ;  /* 0x000000ffed00720c */ /* 0x000fe20003f66270 */
[----:B0-----:R-:W-:-:S03]  /*4130*/  IMAD.MOV.U32 R35, RZ, RZ, R47 ;  /* 0x000000ffff237224 */ /* 0x001fc600078e002f */
        /* <DEDUP_REMOVED lines=39> */
[----:B------:R-:W-:-:S02]  /*43b0*/  SHF.R.S32.HI R52, RZ, 0x7, R54 ;  /* 0x00000007ff347819 */ /* 0x000fc40000011436 */
[----:B------:R-:W-:Y:S02]  /*43c0*/  ISETP.GE.AND P3, PT, R180, RZ, PT ;  /* 0x000000ffb400720c */ /* 0x000fe40003f66270 */
[----:B------:R-:W-:Y:S01]  /*43d0*/  SGXT R34, R52, 0x1 ;  /* 0x000000013422781a */ /* 0x000fe20000000200 */
[----:B------:R-:W-:-:S04]  /*43e0*/  @!UP1 UIADD3 UR4, UPT, UPT, -UR7, 0x100000, URZ ;  /* 0x0010000007049890 */ /* 0x000fc8000fffe1ff */
[----:B------:R-:W-:Y:S02]  /*43f0*/  @!UP1 USHF.L.U32 UR5, UR4, 0xb, URZ ;  /* 0x0000000b04059899 */ /* 0x000fe400080006ff */
[----:B------:R-:W-:Y:S01]  /*4400*/  @!UP1 USHF.L.U32 UR4, UR4, 0x1, URZ ;  /* 0x0000000104049899 */ /* 0x000fe200080006ff */
[----:B------:R-:W-:Y:S01]  /*4410*/  @!P0 IMAD.MOV R63, RZ, RZ, -R63 ;  /* 0x000000ffff3f8224 */ /* 0x000fe200078e0a3f */
[----:B------:R-:W-:Y:S01]  /*4420*/  PLOP3.LUT P0, PT, PT, PT, UP2, 0x80, 0x8 ;  /* 0x000000000008781c */ /* 0x000fe20003f0f028 */
[----:B------:R-:W-:Y:S01]  /*4430*/  @!P5 IMAD.MOV R73, RZ, RZ, -R73 ;  /* 0x000000ffff49d224 */ /* 0x000fe200078e0a49 */
[----:B------:R-:W-:Y:S01]  /*4440*/  LOP3.LUT R34, R34, 0x90, RZ, 0xc0, !PT ;  /* 0x0000009022227812 */ /* 0x000fe200078ec0ff */
[----:B------:R-:W-:Y:S01]  /*4450*/  @!P1 IMAD.MOV R97, RZ, RZ, -R97 ;  /* 0x000000ffff619224 */ /* 0x000fe200078e0a61 */
[----:B------:R-:W-:Y:S02]  /*4460*/  ISETP.NE.AND P5, PT, R33, RZ, PT ;  /* 0x000000ff2100720c */ /* 0x000fe40003fa5270 */
[----:B------:R-:W-:-:S02]  /*4470*/  LOP3.LUT R126, RZ, R33, RZ, 0x33, !PT ;  /* 0x00000021ff7e7212 */ /* 0x000fc400078e33ff */
[----:B------:R-:W-:Y:S01]  /*4480*/  ISETP.GE.AND P1, PT, R177, RZ, PT ;  /* 0x000000ffb100720c */ /* 0x000fe20003f26270 */
[----:B------:R-:W-:Y:S01]  /*4490*/  VOTEU.ALL UP2, P4 ;  /* 0x0000000000ff7886 */ /* 0x000fe20002040000 */
[----:B------:R-:W-:Y:S01]  /*44a0*/  ISETP.LT.AND P0, PT, R45, UR31, P0 ;  /* 0x0000001f2d007c0c */ /* 0x000fe20008701270 */
[----:B------:R-:W-:Y:S01]  /*44b0*/  @!P2 IMAD.MOV R95, RZ, RZ, -R95 ;  /* 0x000000ffff5fa224 */ /* 0x000fe200078e0a5f */
[----:B------:R-:W-:Y:S01]  /*44c0*/  LOP3.LUT R33, R34, 0x7f, R54, 0x78, !PT ;  /* 0x0000007f22217812 */ /* 0x000fe200078e7836 */
[----:B------:R-:W-:Y:S01]  /*44d0*/  @!P3 IMAD.MOV R99, RZ, RZ, -R99 ;  /* 0x000000ffff63b224 */ /* 0x000fe200078e0a63 */
[----:B------:R-:W-:Y:S01]  /*44e0*/  ISETP.GE.AND P6, PT, R210, RZ, PT ;  /* 0x000000ffd200720c */ /* 0x000fe20003fc6270 */
[----:B------:R0:W1:Y:S01]  /*44f0*/  @!UP2 SYNCS.EXCH.64 URZ, [UR12+0xa008], UR4 ;  /* 0x00a008040cffa5b2 */ /* 0x0000620008000100 */
[----:B------:R-:W-:Y:S02]  /*4500*/  ISETP.GE.AND P2, PT, R179, RZ, PT ;  /* 0x000000ffb300720c */ /* 0x000fe40003f46270 */
[----:B------:R-:W-:-:S02]  /*4510*/  SEL R45, R126, R207, !P5 ;  /* 0x000000cf7e2d7207 */ /* 0x000fc40006800000 */
[----:B------:R-:W-:Y:S01]  /*4520*/  ISETP.GE.AND P3, PT, R178, RZ, PT ;  /* 0x000000ffb200720c */ /* 0x000fe20003f66270 */
[----:B--2---:R2:W-:Y:S01]  /*4530*/  STS.U8 [R33+UR12+0x8000], R40 ;  /* 0x0080002821007988 */ /* 0x0045e2000800000c */
[C---:B------:R-:W-:Y:S02]  /*4540*/  SEL R152, R126.reuse, R35, !P5 ;  /* 0x000000237e987207 */ /* 0x040fe40006800000 */
[C---:B------:R-:W-:Y:S02]  /*4550*/  SEL R35, R126.reuse, R67, !P5 ;  /* 0x000000437e237207 */ /* 0x040fe40006800000 */
[C---:B------:R-:W-:Y:S02]  /*4560*/  SEL R75, R126.reuse, R75, !P5 ;  /* 0x0000004b7e4b7207 */ /* 0x040fe40006800000 */
[C---:B------:R-:W-:Y:S01]  /*4570*/  SEL R77, R126.reuse, R77, !P5 ;  /* 0x0000004d7e4d7207 */ /* 0x040fe20006800000 */
[----:B--2---:R-:W-:Y:S01]  /*4580*/  IMAD R40, R45, UR6, RZ ;  /* 0x000000062d287c24 */ /* 0x004fe2000f8e02ff */
[----:B---3--:R2:W-:Y:S01]  /*4590*/  STS.U8 [R33+UR12+0x8200], R42 ;  /* 0x0082002a21007988 */ /* 0x0085e2000800000c */
[----:B------:R-:W-:Y:S01]  /*45a0*/  @!P1 IMAD.MOV R103, RZ, RZ, -R103 ;  /* 0x000000ffff679224 */ /* 0x000fe200078e0a67 */
[----:B------:R-:W-:Y:S01]  /*45b0*/  LOP3.LUT R34, R33, 0x20, RZ, 0x3c, !PT ;  /* 0x0000002021227812 */ /* 0x000fe200078e3cff */
[----:B------:R-:W-:Y:S01]  /*45c0*/  IMAD R128, R35, UR6, RZ ;  /* 0x0000000623807c24 */ /* 0x000fe2000f8e02ff */
[----:B-----5:R3:W-:Y:S01]  /*45d0*/  STS.U8 [R33+UR12+0x8400], R44 ;  /* 0x0084002c21007988 */ /* 0x0207e2000800000c */
[----:B------:R-:W-:-:S02]  /*45e0*/  SEL R79, R126, R79, !P5 ;  /* 0x0000004f7e4f7207 */ /* 0x000fc40006800000 */
[C---:B------:R-:W-:Y:S02]  /*45f0*/  SEL R70, R126.reuse, R205, !P5 ;  /* 0x000000cd7e467207 */ /* 0x040fe40006800000 */
[C---:B------:R-:W-:Y:S01]  /*4600*/  SEL R47, R126.reuse, R203, !P5 ;  /* 0x000000cb7e2f7207 */ /* 0x040fe20006800000 */
[----:B--2---:R-:W-:Y:S01]  /*4610*/  IMAD R42, R75, UR6, RZ ;  /* 0x000000064b2a7c24 */ /* 0x004fe2000f8e02ff */
[C---:B------:R-:W-:Y:S02]  /*4620*/  SEL R52, R126.reuse, R201, !P5 ;  /* 0x000000c97e347207 */ /* 0x040fe40006800000 */
[----:B------:R-:W-:Y:S01]  /*4630*/  SEL R54, R126, R199, !P5 ;  /* 0x000000c77e367207 */ /* 0x000fe20006800000 */
[----:B---3--:R-:W-:Y:S01]  /*4640*/  IMAD R44, R77, UR6, RZ ;  /* 0x000000064d2c7c24 */ /* 0x008fe2000f8e02ff */
[----:B------:R-:W-:Y:S01]  /*4650*/  IADD3 R35, P1, PT, R40, R139, RZ ;  /* 0x0000008b28237210 */ /* 0x000fe20007f3e0ff */
[----:B------:R-:W-:Y:S01]  /*4660*/  @!P6 IMAD.MOV R71, RZ, RZ, -R71 ;  /* 0x000000ffff47e224 */ /* 0x000fe200078e0a47 */
[----:B------:R2:W-:Y:S01]  /*4670*/  STS.U8 [R33+UR12+0x8600], R46 ;  /* 0x0086002e21007988 */ /* 0x0005e2000800000c */
[----:B------:R-:W-:Y:S01]  /*4680*/  @!P2 IMAD.MOV R101, RZ, RZ, -R101 ;  /* 0x000000ffff65a224 */ /* 0x000fe200078e0a65 */
[C---:B------:R-:W-:Y:S01]  /*4690*/  SEL R56, R126.reuse, R197, !P5 ;  /* 0x000000c57e387207 */ /* 0x040fe20006800000 */
[----:B------:R-:W-:Y:S01]  /*46a0*/  @!P3 IMAD.MOV R105, RZ, RZ, -R105 ;  /* 0x000000ffff69b224 */ /* 0x000fe200078e0a69 */
[----:B------:R3:W-:Y:S01]  /*46b0*/  STS.U8 [R33+UR12+0x8800], R36 ;  /* 0x0088002421007988 */ /* 0x0007e2000800000c */
[----:B------:R-:W-:Y:S01]  /*46c0*/  SEL R58, R126, R195, !P5 ;  /* 0x000000c37e3a7207 */ /* 0x000fe20006800000 */
[----:B------:R-:W-:-:S02]  /*46d0*/  IMAD R70, R70, UR6, RZ ;  /* 0x0000000646467c24 */ /* 0x000fc4000f8e02ff */
[----:B------:R5:W-:Y:S01]  /*46e0*/  STS.U8 [R33+UR12+0x8a00], R38 ;  /* 0x008a002621007988 */ /* 0x000be2000800000c */
[C---:B------:R-:W-:Y:S01]  /*46f0*/  SEL R60, R126.reuse, R189, !P5 ;  /* 0x000000bd7e3c7207 */ /* 0x040fe20006800000 */
[----:B--2---:R-:W-:Y:S02]  /*4700*/  IMAD R46, R79, UR6, RZ ;  /* 0x000000064f2e7c24 */ /* 0x004fe4000f8e02ff */
[----:B------:R2:W-:Y:S01]  /*4710*/  STS.U8 [R33+UR12+0x8c00], R50 ;  /* 0x008c003221007988 */ /* 0x0005e2000800000c */
[----:B------:R-:W-:Y:S01]  /*4720*/  SEL R62, R126, R161, !P5 ;  /* 0x000000a17e3e7207 */ /* 0x000fe20006800000 */
[----:B------:R-:W-:Y:S01]  /*4730*/  IMAD R52, R52, UR6, RZ ;  /* 0x0000000634347c24 */ /* 0x000fe2000f8e02ff */
[----:B---3--:R-:W-:Y:S01]  /*4740*/  LEA.HI.X.SX32 R36, R40, R163, 0x1, P1 ;  /* 0x000000a328247211 */ /* 0x008fe200008f0eff */
[----:B----4-:R-:W-:Y:S01]  /*4750*/  STS.U8 [R33+UR12+0x8e00], R48 ;  /* 0x008e003021007988 */ /* 0x010fe2000800000c */
[----:B------:R-:W-:Y:S01]  /*4760*/  SEL R64, R126, R159, !P5 ;  /* 0x0000009f7e407207 */ /* 0x000fe20006800000 */
[----:B------:R-:W-:Y:S01]  /*4770*/  IMAD R54, R54, UR6, RZ ;  /* 0x0000000636367c24 */ /* 0x000fe2000f8e02ff */
[----:B-----5:R-:W-:Y:S01]  /*4780*/  IADD3 R38, P1, PT, R44, R139, RZ ;  /* 0x0000008b2c267210 */ /* 0x020fe20007f3e0ff */
[----:B------:R3:W-:Y:S01]  /*4790*/  STS.U8 [R34+UR12+0x8100], R37 ;  /* 0x0081002522007988 */ /* 0x0007e2000800000c */
[----:B--2---:R-:W-:Y:S01]  /*47a0*/  IMAD R50, R47, UR6, RZ ;  /* 0x000000062f327c24 */ /* 0x004fe2000f8e02ff */
[----:B------:R-:W-:-:S02]  /*47b0*/  SEL R66, R126, R157, !P5 ;  /* 0x0000009d7e427207 */ /* 0x000fc40006800000 */
[----:B------:R2:W-:Y:S01]  /*47c0*/  STS.U8 [R34+UR12+0x8500], R39 ;  /* 0x0085002722007988 */ /* 0x0005e2000800000c */
[C---:B------:R-:W-:Y:S02]  /*47d0*/  SEL R68, R126.reuse, R155, !P5 ;  /* 0x0000009b7e447207 */ /* 0x040fe40006800000 */
[----:B------:R-:W-:Y:S02]  /*47e0*/  SEL R72, R126, R153, !P5 ;  /* 0x000000997e487207 */ /* 0x000fe40006800000 */
[----:B---3--:R-:W-:Y:S01]  /*47f0*/  IADD3 R37, P6, PT, R42, R139, RZ ;  /* 0x0000008b2a257210 */ /* 0x008fe20007fde0ff */
[----:B------:R3:W-:Y:S01]  /*4800*/  STS.U8 [R34+UR12+0x8900], R41 ;  /* 0x0089002922007988 */ /* 0x0007e2000800000c */
[C---:B------:R-:W-:Y:S02]  /*4810*/  SEL R74, R126.reuse, R151, !P5 ;  /* 0x000000977e4a7207 */ /* 0x040fe40006800000 */
[C---:B------:R-:W-:Y:S01]  /*4820*/  SEL R76, R126.reuse, R149, !P5 ;  /* 0x000000957e4c7207 */ /* 0x040fe20006800000 */
[----:B------:R4:W-:Y:S01]  /*4830*/  STS.U8 [R34+UR12+0x8d00], R43 ;  /* 0x008d002b22007988 */ /* 0x0009e2000800000c */
[----:B------:R-:W-:-:S02]  /*4840*/  SEL R78, R126, R147, !P5 ;  /* 0x000000937e4e7207 */ /* 0x000fc40006800000 */
[C---:B------:R-:W-:Y:S02]  /*4850*/  SEL R80, R126.reuse, R145, !P5 ;  /* 0x000000917e507207 */ /* 0x040fe40006800000 */
[C---:B------:R-:W-:Y:S02]  /*4860*/  SEL R82, R126.reuse, R143, !P5 ;  /* 0x0000008f7e527207 */ /* 0x040fe40006800000 */
[C---:B------:R-:W-:Y:S02]  /*4870*/  SEL R84, R126.reuse, R141, !P5 ;  /* 0x0000008d7e547207 */ /* 0x040fe40006800000 */
[C---:B------:R-:W-:Y:S02]  /*4880*/  SEL R86, R126.reuse, R137, !P5 ;  /* 0x000000897e567207 */ /* 0x040fe40006800000 */
[C---:B------:R-:W-:Y:S02]  /*4890*/  SEL R88, R126.reuse, R135, !P5 ;  /* 0x000000877e587207 */ /* 0x040fe40006800000 */
        /* <DEDUP_REMOVED lines=36> */
[----:B------:R-:W-:Y:S01]  /*4ae0*/  SEL R186, R126, R103, !P5 ;  /* 0x000000677eba7207 */ /* 0x000fe20006800000 */
[----:B------:R-:W-:Y:S01]  /*4af0*/  IMAD R56, R56, UR6, RZ ;  /* 0x0000000638387c24 */ /* 0x000fe2000f8e02ff */
[----:B------:R-:W-:Y:S01]  /*4b00*/  SEL R126, R126, R105, !P5 ;  /* 0x000000697e7e7207 */ /* 0x000fe20006800000 */
[----:B------:R-:W-:Y:S01]  /*4b10*/  IMAD R58, R58, UR6, RZ ;  /* 0x000000063a3a7c24 */ /* 0x000fe2000f8e02ff */
[-C--:B------:R-:W-:Y:S01]  /*4b20*/  LEA.HI.X.SX32 R42, R42, R163.reuse, 0x1, P6 ;  /* 0x000000a32a2a7211 */ /* 0x080fe200030f0eff */
[----:B------:R-:W-:Y:S01]  /*4b30*/  IMAD R60, R60, UR6, RZ ;  /* 0x000000063c3c7c24 */ /* 0x000fe2000f8e02ff */
[----:B------:R-:W-:Y:S01]  /*4b40*/  LEA.HI.X.SX32 R44, R44, R163, 0x1, P1 ;  /* 0x000000a32c2c7211 */ /* 0x000fe200008f0eff */
[----:B------:R-:W-:Y:S01]  /*4b50*/  IMAD R62, R62, UR6, RZ ;  /* 0x000000063e3e7c24 */ /* 0x000fe2000f8e02ff */
[-C--:B--2---:R-:W-:Y:S01]  /*4b60*/  IADD3 R39, P2, PT, R46, R139.reuse, RZ ;  /* 0x0000008b2e277210 */ /* 0x084fe20007f5e0ff */
[----:B------:R-:W-:Y:S01]  /*4b70*/  IMAD R64, R64, UR6, RZ ;  /* 0x0000000640407c24 */ /* 0x000fe2000f8e02ff */
[----:B------:R-:W-:-:S02]  /*4b80*/  IADD3 R40, P3, PT, R70, R139, RZ ;  /* 0x0000008b46287210 */ /* 0x000fc40007f7e0ff */
[-C--:B---3--:R-:W-:Y:S02]  /*4b90*/  IADD3 R41, P5, PT, R50, R139.reuse, RZ ;  /* 0x0000008b32297210 */ /* 0x088fe40007fbe0ff */
[-C--:B----4-:R-:W-:Y:S02]  /*4ba0*/  IADD3 R43, P6, PT, R52, R139.reuse, RZ ;  /* 0x0000008b342b7210 */ /* 0x090fe40007fde0ff */
[----:B------:R-:W-:Y:S01]  /*4bb0*/  IADD3 R45, P1, PT, R54, R139, RZ ;  /* 0x0000008b362d7210 */ /* 0x000fe20007f3e0ff */
[----:B------:R-:W-:Y:S01]  /*4bc0*/  IMAD R66, R66, UR6, RZ ;  /* 0x0000000642427c24 */ /* 0x000fe2000f8e02ff */
[-C--:B------:R-:W-:Y:S01]  /*4bd0*/  LEA.HI.X.SX32 R46, R46, R163.reuse, 0x1, P2 ;  /* 0x000000a32e2e7211 */ /* 0x080fe200010f0eff */
[----:B------:R-:W-:Y:S01]  /*4be0*/  IMAD R68, R68, UR6, RZ ;  /* 0x0000000644447c24 */ /* 0x000fe2000f8e02ff */
[-C--:B------:R-:W-:Y:S01]  /*4bf0*/  LEA.HI.X.SX32 R48, R70, R163.reuse, 0x1, P3 ;  /* 0x000000a346307211 */ /* 0x080fe200018f0eff */
[----:B------:R-:W-:Y:S01]  /*4c00*/  IMAD R72, R72, UR6, RZ ;  /* 0x0000000648487c24 */ /* 0x000fe2000f8e02ff */
[-C--:B------:R-:W-:Y:S01]  /*4c10*/  LEA.HI.X.SX32 R50, R50, R163.reuse, 0x1, P5 ;  /* 0x000000a332327211 */ /* 0x080fe200028f0eff */
[----:B------:R-:W-:Y:S01]  /*4c20*/  IMAD R74, R74, UR6, RZ ;  /* 0x000000064a4a7c24 */ /* 0x000fe2000f8e02ff */
[----:B------:R-:W-:-:S02]  /*4c30*/  LEA.HI.X.SX32 R52, R52, R163, 0x1, P6 ;  /* 0x000000a334347211 */ /* 0x000fc400030f0eff */
[----:B------:R-:W-:Y:S02]  /*4c40*/  LEA.HI.X.SX32 R54, R54, R163, 0x1, P1 ;  /* 0x000000a336367211 */ /* 0x000fe400008f0eff */
[-C--:B------:R-:W-:Y:S02]  /*4c50*/  IADD3 R47, P2, PT, R56, R139.reuse, RZ ;  /* 0x0000008b382f7210 */ /* 0x080fe40007f5e0ff */
[-C--:B------:R-:W-:Y:S02]  /*4c60*/  IADD3 R49, P3, PT, R58, R139.reuse, RZ ;  /* 0x0000008b3a317210 */ /* 0x080fe40007f7e0ff */
[-C--:B------:R-:W-:Y:S02]  /*4c70*/  IADD3 R51, P5, PT, R60, R139.reuse, RZ ;  /* 0x0000008b3c337210 */ /* 0x080fe40007fbe0ff */
[-C--:B------:R-:W-:Y:S02]  /*4c80*/  IADD3 R53, P6, PT, R62, R139.reuse, RZ ;  /* 0x0000008b3e357210 */ /* 0x080fe40007fde0ff */
        /* <DEDUP_REMOVED lines=96> */
[----:B------:R-:W-:-:S02]  /*5290*/  LEA.HI.X.SX32 R133, R146, R163, 0x1, P5 ;  /* 0x000000a392857211 */ /* 0x000fc400028f0eff */
[-C--:B------:R-:W-:Y:S02]  /*52a0*/  LEA.HI.X.SX32 R135, R150, R163.reuse, 0x1, P6 ;  /* 0x000000a396877211 */ /* 0x080fe400030f0eff */
[----:B------:R-:W-:Y:S02]  /*52b0*/  LEA.HI.X.SX32 R137, R152, R163, 0x1, P1 ;  /* 0x000000a398897211 */ /* 0x000fe400008f0eff */
[-C--:B------:R-:W-:Y:S02]  /*52c0*/  IADD3 R142, P2, PT, R192, R139.reuse, RZ ;  /* 0x0000008bc08e7210 */ /* 0x080fe40007f5e0ff */
[-C--:B------:R-:W-:Y:S02]  /*52d0*/  IADD3 R144, P3, PT, R164, R139.reuse, RZ ;  /* 0x0000008ba4907210 */ /* 0x080fe40007f7e0ff */
[-C--:B------:R-:W-:Y:S02]  /*52e0*/  IADD3 R146, P5, PT, R160, R139.reuse, RZ ;  /* 0x0000008ba0927210 */ /* 0x080fe40007fbe0ff */
[----:B------:R-:W-:-:S02]  /*52f0*/  IADD3 R150, P6, PT, R158, R139, RZ ;  /* 0x0000008b9e967210 */ /* 0x000fc40007fde0ff */
[----:B------:R-:W-:Y:S01]  /*5300*/  IADD3 R152, P1, PT, R154, R139, RZ ;  /* 0x0000008b9a987210 */ /* 0x000fe20007f3e0ff */
[----:B------:R-:W-:Y:S01]  /*5310*/  IMAD R132, R132, UR6, RZ ;  /* 0x0000000684847c24 */ /* 0x000fe2000f8e02ff */
[-C--:B------:R-:W-:Y:S01]  /*5320*/  LEA.HI.X.SX32 R141, R192, R163.reuse, 0x1, P2 ;  /* 0x000000a3c08d7211 */ /* 0x080fe200010f0eff */
[----:B------:R-:W-:Y:S01]  /*5330*/  IMAD R116, R116, UR6, RZ ;  /* 0x0000000674747c24 */ /* 0x000fe2000f8e02ff */
[-C--:B------:R-:W-:Y:S01]  /*5340*/  LEA.HI.X.SX32 R143, R164, R163.reuse, 0x1, P3 ;  /* 0x000000a3a48f7211 */ /* 0x080fe200018f0eff */
[----:B------:R-:W-:Y:S01]  /*5350*/  IMAD R114, R114, UR6, RZ ;  /* 0x0000000672727c24 */ /* 0x000fe2000f8e02ff */
[-C--:B------:R-:W-:Y:S02]  /*5360*/  LEA.HI.X.SX32 R145, R160, R163.reuse, 0x1, P5 ;  /* 0x000000a3a0917211 */ /* 0x080fe400028f0eff */
[-C--:B------:R-:W-:Y:S02]  /*5370*/  LEA.HI.X.SX32 R149, R158, R163.reuse, 0x1, P6 ;  /* 0x000000a39e957211 */ /* 0x080fe400030f0eff */
[----:B------:R-:W-:-:S02]  /*5380*/  LEA.HI.X.SX32 R151, R154, R163, 0x1, P1 ;  /* 0x000000a39a977211 */ /* 0x000fc400008f0eff */
        /* <DEDUP_REMOVED lines=26> */
[----:B------:R-:W-:Y:S01]  /*5530*/  LEA.HI.X.SX32 R120, R120, R163, 0x1, P3 ;  /* 0x000000a378787211 */ /* 0x000fe200018f0eff */
[----:B------:R-:W-:Y:S01]  /*5540*/  IMAD R126, R126, UR6, RZ ;  /* 0x000000067e7e7c24 */ /* 0x000fe2000f8e02ff */
[----:B------:R-:W-:-:S02]  /*5550*/  IADD3 R121, P1, PT, R148, R139, RZ ;  /* 0x0000008b94797210 */ /* 0x000fc40007f3e0ff */
[-C--:B------:R-:W-:Y:S02]  /*5560*/  IADD3 R122, P2, PT, R124, R139.reuse, RZ ;  /* 0x0000008b7c7a7210 */ /* 0x080fe40007f5e0ff */
[----:B------:R-:W-:Y:S02]  /*5570*/  IADD3 R132, P3, PT, R140, R139, RZ ;  /* 0x0000008b8c847210 */ /* 0x000fe40007f7e0ff */
[-C--:B------:R-:W-:Y:S02]  /*5580*/  LEA.HI.X.SX32 R123, R148, R163.reuse, 0x1, P1 ;  /* 0x000000a3947b7211 */ /* 0x080fe400008f0eff */
[-C--:B------:R-:W-:Y:S02]  /*5590*/  LEA.HI.X.SX32 R124, R124, R163.reuse, 0x1, P2 ;  /* 0x000000a37c7c7211 */ /* 0x080fe400010f0eff */
[----:B------:R-:W-:Y:S02]  /*55a0*/  LEA.HI.X.SX32 R131, R140, R163, 0x1, P3 ;  /* 0x000000a38c837211 */ /* 0x000fe400018f0eff */
[----:B------:R-:W-:-:S02]  /*55b0*/  IADD3 R140, P1, PT, R190, R139, RZ ;  /* 0x0000008bbe8c7210 */ /* 0x000fc40007f3e0ff */
[-C--:B------:R-:W-:Y:S02]  /*55c0*/  IADD3 R148, P2, PT, R188, R139.reuse, RZ ;  /* 0x0000008bbc947210 */ /* 0x080fe40007f5e0ff */
[-C--:B------:R-:W-:Y:S02]  /*55d0*/  IADD3 R156, P3, PT, R186, R139.reuse, RZ ;  /* 0x0000008bba9c7210 */ /* 0x080fe40007f7e0ff */
[----:B------:R-:W-:Y:S01]  /*55e0*/  IADD3 R164, P5, PT, R126, R139, RZ ;  /* 0x0000008b7ea47210 */ /* 0x000fe20007fbe0ff */
[----:B------:R2:W-:Y:S01]  /*55f0*/  STS.U8 [R34+UR12+0x8300], R127 ;  /* 0x0083007f22007988 */ /* 0x0005e2000800000c */
[-C--:B------:R-:W-:Y:S02]  /*5600*/  LEA.HI.X.SX32 R139, R190, R163.reuse, 0x1, P1 ;  /* 0x000000a3be8b7211 */ /* 0x080fe400008f0eff */
[-C--:B------:R-:W-:Y:S02]  /*5610*/  LEA.HI.X.SX32 R147, R188, R163.reuse, 0x1, P2 ;  /* 0x000000a3bc937211 */ /* 0x080fe400010f0eff */
[----:B------:R-:W-:-:S02]  /*5620*/  LEA.HI.X.SX32 R155, R186, R163, 0x1, P3 ;  /* 0x000000a3ba9b7211 */ /* 0x000fc400018f0eff */
[----:B------:R-:W-:Y:S01]  /*5630*/  LEA.HI.X.SX32 R163, R126, R163, 0x1, P5 ;  /* 0x000000a37ea37211 */ /* 0x000fe200028f0eff */
[----:B------:R-:W-:Y:S01]  /*5640*/  @P0 IMAD.MOV.U32 R126, RZ, RZ, R35 ;  /* 0x000000ffff7e0224 */ /* 0x000fe200078e0023 */
[----:B------:R-:W-:Y:S01]  /*5650*/  PRMT R189, RZ, 0x7610, R189 ;  /* 0x00007610ffbd7816 */ /* 0x000fe200000000bd */
[----:B--2---:R-:W-:Y:S01]  /*5660*/  @P0 IMAD.MOV.U32 R127, RZ, RZ, R36 ;  /* 0x000000ffff7f0224 */ /* 0x004fe200078e0024 */
[----:B------:R-:W-:-:S04]  /*5670*/  PRMT R188, RZ, 0x7610, R188 ;  /* 0x00007610ffbc7816 */ /* 0x000fc800000000bc */
[----:B------:R2:W3:Y:S02]  /*5680*/  @P0 LDG.E.U8 R189, desc[UR26][R126.64] ;  /* 0x0000001a7ebd0981 */ /* 0x0004e4000c1e1100 */
[----:B--2---:R-:W-:Y:S02]  /*5690*/  @P0 IMAD.MOV.U32 R126, RZ, RZ, R38 ;  /* 0x000000ffff7e0224 */ /* 0x004fe400078e0026 */
[----:B------:R-:W-:-:S05]  /*56a0*/  @P0 IMAD.MOV.U32 R127, RZ, RZ, R44 ;  /* 0x000000ffff7f0224 */ /* 0x000fca00078e002c */
[----:B------:R2:W4:Y:S01]  /*56b0*/  @P0 LDG.E.U8 R188, desc[UR26][R126.64] ;  /* 0x0000001a7ebc0981 */ /* 0x000522000c1e1100 */
[----:B------:R-:W-:-:S03]  /*56c0*/  PRMT R186, RZ, 0x7610, R186 ;  /* 0x00007610ffba7816 */ /* 0x000fc600000000ba */
[----:B------:R5:W-:Y:S01]  /*56d0*/  STS.U8 [R34+UR12+0x8f00], R187 ;  /* 0x008f00bb22007988 */ /* 0x000be2000800000c */
[----:B--2---:R-:W-:Y:S02]  /*56e0*/  @P0 IMAD.MOV.U32 R126, RZ, RZ, R40 ;  /* 0x000000ffff7e0224 */ /* 0x004fe400078e0028 */
[----:B------:R-:W-:Y:S01]  /*56f0*/  @P0 IMAD.MOV.U32 R127, RZ, RZ, R48 ;  /* 0x000000ffff7f0224 */ /* 0x000fe200078e0030 */
[----:B-----5:R-:W-:-:S04]  /*5700*/  PRMT R187, RZ, 0x7610, R187 ;  /* 0x00007610ffbb7816 */ /* 0x020fc800000000bb */
[----:B------:R2:W5:Y:S04]  /*5710*/  @P0 LDG.E.U8 R186, desc[UR26][R126.64] ;  /* 0x0000001a7eba0981 */ /* 0x000568000c1e1100 */
[----:B------:R-:W-:Y:S01]  /*5720*/  STS.U8 [R34+UR12+0x8700], R193 ;  /* 0x008700c122007988 */ /* 0x000fe2000800000c */
[----:B--2---:R-:W-:Y:S02]  /*5730*/  @P0 IMAD.MOV.U32 R126, RZ, RZ, R43 ;  /* 0x000000ffff7e0224 */ /* 0x004fe400078e002b */
[----:B------:R-:W-:Y:S01]  /*5740*/  @P0 IMAD.MOV.U32 R127, RZ, RZ, R52 ;  /* 0x000000ffff7f0224 */ /* 0x000fe200078e0034 */
[----:B------:R-:W-:Y:S04]  /*5750*/  STS.U8 [R34+UR12+0x8b00], R191 ;  /* 0x008b00bf22007988 */ /* 0x000fe8000800000c */
[----:B------:R2:W5:Y:S02]  /*5760*/  @P0 LDG.E.U8 R187, desc[UR26][R126.64] ;  /* 0x0000001a7ebb0981 */ /* 0x000564000c1e1100 */
[----:B--2---:R-:W-:-:S02]  /*5770*/  @P0 IMAD.MOV.U32 R126, RZ, RZ, R47 ;  /* 0x000000ffff7e0224 */ /* 0x004fc400078e002f */
[----:B------:R-:W-:Y:S01]  /*5780*/  @P0 IMAD.MOV.U32 R127, RZ, RZ, R56 ;  /* 0x000000ffff7f0224 */ /* 0x000fe200078e0038 */
[----:B---3--:R2:W-:Y:S02]  /*5790*/  STS.U8 [R33+UR12], R189 ;  /* 0x000000bd21007988 */ /* 0x0085e4000800000c */
[----:B--2---:R-:W-:-:S06]  /*57a0*/  PRMT R189, RZ, 0x7610, R189 ;  /* 0x00007610ffbd7816 */ /* 0x004fcc00000000bd */
[----:B------:R2:W3:Y:S04]  /*57b0*/  @P0 LDG.E.U8 R189, desc[UR26][R126.64] ;  /* 0x0000001a7ebd0981 */ /* 0x0004e8000c1e1100 */
[----:B----4-:R4:W-:Y:S01]  /*57c0*/  STS.U8 [R33+UR12+0x200], R188 ;  /* 0x000200bc21007988 */ /* 0x0109e2000800000c */
[----:B--2---:R-:W-:Y:S02]  /*57d0*/  @P0 IMAD.MOV.U32 R126, RZ, RZ, R51 ;  /* 0x000000ffff7e0224 */ /* 0x004fe400078e0033 */
[----:B------:R-:W-:Y:S01]  /*57e0*/  @P0 IMAD.MOV.U32 R127, RZ, RZ, R60 ;  /* 0x000000ffff7f0224 */ /* 0x000fe200078e003c */
[----:B----4-:R-:W-:-:S06]  /*57f0*/  PRMT R188, RZ, 0x7610, R188 ;  /* 0x00007610ffbc7816 */ /* 0x010fcc00000000bc */
[----:B------:R2:W4:Y:S04]  /*5800*/  @P0 LDG.E.U8 R188, desc[UR26][R126.64] ;  /* 0x0000001a7ebc0981 */ /* 0x000528000c1e1100 */
[----:B-----5:R5:W-:Y:S01]  /*5810*/  STS.U8 [R33+UR12+0x400], R186 ;  /* 0x000400ba21007988 */ /* 0x020be2000800000c */
[----:B--2---:R-:W-:Y:S02]  /*5820*/  @P0 IMAD.MOV.U32 R126, RZ, RZ, R55 ;  /* 0x000000ffff7e0224 */ /* 0x004fe400078e0037 */
[----:B------:R-:W-:Y:S01]  /*5830*/  @P0 IMAD.MOV.U32 R127, RZ, RZ, R64 ;  /* 0x000000ffff7f0224 */ /* 0x000fe200078e0040 */
[----:B-----5:R-:W-:Y:S01]  /*5840*/  PRMT R186, RZ, 0x7610, R186 ;  /* 0x00007610ffba7816 */ /* 0x020fe200000000ba */
[----:B------:R2:W-:Y:S05]  /*5850*/  STS.U8 [R33+UR12+0x600], R187 ;  /* 0x000600bb21007988 */ /* 0x0005ea000800000c */
[----:B------:R5:W4:Y:S01]  /*5860*/  @P0 LDG.E.U8 R186, desc[UR26][R126.64] ;  /* 0x0000001a7eba0981 */ /* 0x000b22000c1e1100 */
[----:B--2---:R-:W-:Y:S01]  /*5870*/  PRMT R187, RZ, 0x7610, R187 ;  /* 0x00007610ffbb7816 */ /* 0x004fe200000000bb */
[----:B-----5:R-:W-:-:S02]  /*5880*/  @P0 IMAD.MOV.U32 R126, RZ, RZ, R59 ;  /* 0x000000ffff7e0224 */ /* 0x020fc400078e003b */
[----:B------:R-:W-:-:S05]  /*5890*/  @P0 IMAD.MOV.U32 R127, RZ, RZ, R68 ;  /* 0x000000ffff7f0224 */ /* 0x000fca00078e0044 */
[----:B------:R2:W5:Y:S02]  /*58a0*/  @P0 LDG.E.U8 R187, desc[UR26][R126.64] ;  /* 0x0000001a7ebb0981 */ /* 0x000564000c1e1100 */
[----:B--2---:R-:W-:Y:S02]  /*58b0*/  @P0 IMAD.MOV.U32 R126, RZ, RZ, R63 ;  /* 0x000000ffff7e0224 */ /* 0x004fe400078e003f */
[----:B------:R-:W-:Y:S01]  /*58c0*/  @P0 IMAD.MOV.U32 R127, RZ, RZ, R72 ;  /* 0x000000ffff7f0224 */ /* 0x000fe200078e0048 */
[----:B---3--:R2:W-:Y:S02]  /*58d0*/  STS.U8 [R33+UR12+0x800], R189 ;  /* 0x000800bd21007988 */ /* 0x0085e4000800000c */
[----:B--2---:R-:W-:-:S06]  /*58e0*/  PRMT R189, RZ, 0x7610, R189 ;  /* 0x00007610ffbd7816 */ /* 0x004fcc00000000bd */
[----:B------:R2:W3:Y:S04]  /*58f0*/  @P0 LDG.E.U8 R189, desc[UR26][R126.64] ;  /* 0x0000001a7ebd0981 */ /* 0x0004e8000c1e1100 */
[----:B----4-:R4:W-:Y:S01]  /*5900*/  STS.U8 [R33+UR12+0xa00], R188 ;  /* 0x000a00bc21007988 */ /* 0x0109e2000800000c */
[----:B--2---:R-:W-:Y:S02]  /*5910*/  @P0 IMAD.MOV.U32 R126, RZ, RZ, R67 ;  /* 0x000000ffff7e0224 */ /* 0x004fe400078e0043 */
[----:B------:R-:W-:Y:S01]  /*5920*/  @P0 IMAD.MOV.U32 R127, RZ, RZ, R76 ;  /* 0x000000ffff7f0224 */ /* 0x000fe200078e004c */
[----:B----4-:R-:W-:-:S06]  /*5930*/  PRMT R188, RZ, 0x7610, R188 ;  /* 0x00007610ffbc7816 */ /* 0x010fcc00000000bc */
[----:B------:R2:W4:Y:S04]  /*5940*/  @P0 LDG.E.U8 R188, desc[UR26][R126.64] ;  /* 0x0000001a7ebc0981 */ /* 0x000528000c1e1100 */
[----:B------:R0:W-:Y:S01]  /*5950*/  STS.U8 [R33+UR12+0xc00], R186 ;  /* 0x000c00ba21007988 */ /* 0x0001e2000800000c */
[----:B--2---:R-:W-:Y:S02]  /*5960*/  @P0 IMAD.MOV.U32 R126, RZ, RZ, R69 ;  /* 0x000000ffff7e0224 */ /* 0x004fe400078e0045 */
[----:B------:R-:W-:Y:S01]  /*5970*/  @P0 IMAD.MOV.U32 R127, RZ, RZ, R78 ;  /* 0x000000ffff7f0224 */ /* 0x000fe200078e004e */
[----:B0-----:R-:W-:-:S06]  /*5980*/  PRMT R186, RZ, 0x7610, R186 ;  /* 0x00007610ffba7816 */ /* 0x001fcc00000000ba */
[----:B------:R0:W2:Y:S04]  /*5990*/  @P0 LDG.E.U8 R186, desc[UR26][R126.64] ;  /* 0x0000001a7eba0981 */ /* 0x0000a8000c1e1100 */
[----:B-----5:R5:W-:Y:S01]  /*59a0*/  STS.U8 [R33+UR12+0xe00], R187 ;  /* 0x000e00bb21007988 */ /* 0x020be2000800000c */
[----:B0-----:R-:W-:Y:S02]  /*59b0*/  @P0 IMAD.MOV.U32 R126, RZ, RZ, R73 ;  /* 0x000000ffff7e0224 */ /* 0x001fe400078e0049 */
[----:B------:R-:W-:Y:S01]  /*59c0*/  @P0 IMAD.MOV.U32 R127, RZ, RZ, R82 ;  /* 0x000000ffff7f0224 */ /* 0x000fe200078e0052 */
[----:B-----5:R-:W-:-:S06]  /*59d0*/  PRMT R187, RZ, 0x7610, R187 ;  /* 0x00007610ffbb7816 */ /* 0x020fcc00000000bb */
[----:B------:R0:W5:Y:S02]  /*59e0*/  @P0 LDG.E.U8 R187, desc[UR26][R126.64] ;  /* 0x0000001a7ebb0981 */ /* 0x000164000c1e1100 */
[----:B0-----:R-:W-:Y:S02]  /*59f0*/  @P0 IMAD.MOV.U32 R126, RZ, RZ, R75 ;  /* 0x000000ffff7e0224 */ /* 0x001fe400078e004b */
[----:B------:R-:W-:Y:S01]  /*5a00*/  @P0 IMAD.MOV.U32 R127, RZ, RZ, R84 ;  /* 0x000000ffff7f0224 */ /* 0x000fe200078e0054 */
[----:B---3--:R0:W-:Y:S02]  /*5a10*/  STS.U8 [R33+UR12+0x1000], R189 ;  /* 0x001000bd21007988 */ /* 0x0081e4000800000c */
[----:B0-----:R-:W-:-:S06]  /*5a20*/  PRMT R189, RZ, 0x7610, R189 ;  /* 0x00007610ffbd7816 */ /* 0x001fcc00000000bd */
[----:B------:R0:W3:Y:S04]  /*5a30*/  @P0 LDG.E.U8 R189, desc[UR26][R126.64] ;  /* 0x0000001a7ebd0981 */ /* 0x0000e8000c1e1100 */
[----:B----4-:R4:W-:Y:S01]  /*5a40*/  STS.U8 [R33+UR12+0x1200], R188 ;  /* 0x001200bc21007988 */ /* 0x0109e2000800000c */
[----:B0-----:R-:W-:Y:S02]  /*5a50*/  @P0 IMAD.MOV.U32 R126, RZ, RZ, R79 ;  /* 0x000000ffff7e0224 */ /* 0x001fe400078e004f */
[----:B------:R-:W-:Y:S01]  /*5a60*/  @P0 IMAD.MOV.U32 R127, RZ, RZ, R88 ;  /* 0x000000ffff7f0224 */ /* 0x000fe200078e0058 */
[----:B----4-:R-:W-:-:S06]  /*5a70*/  PRMT R188, RZ, 0x7610, R188 ;  /* 0x00007610ffbc7816 */ /* 0x010fcc00000000bc */
[----:B------:R0:W4:Y:S04]  /*5a80*/  @P0 LDG.E.U8 R188, desc[UR26][R126.64] ;  /* 0x0000001a7ebc0981 */ /* 0x000128000c1e1100 */
[----:B--2---:R2:W-:Y:S01]  /*5a90*/  STS.U8 [R33+UR12+0x1400], R186 ;  /* 0x001400ba21007988 */ /* 0x0045e2000800000c */
[----:B0-----:R-:W-:Y:S02]  /*5aa0*/  @P0 IMAD.MOV.U32 R126, RZ, RZ, R81 ;  /* 0x000000ffff7e0224 */ /* 0x001fe400078e0051 */
[----:B------:R-:W-:Y:S01]  /*5ab0*/  @P0 IMAD.MOV.U32 R127, RZ, RZ, R90 ;  /* 0x000000ffff7f0224 */ /* 0x000fe200078e005a */
[----:B--2---:R-:W-:-:S06]  /*5ac0*/  PRMT R186, RZ, 0x7610, R186 ;  /* 0x00007610ffba7816 */ /* 0x004fcc00000000ba */
        /* <DEDUP_REMOVED lines=228> */
[----:B------:R-:W-:Y:S02]  /*6910*/  PRMT R191, RZ, 0x7610, R191 ;  /* 0x00007610ffbf7816 */ /* 0x000fe400000000bf */
[----:B------:R-:W-:Y:S01]  /*6920*/  PRMT R193, RZ, 0x7610, R193 ;  /* 0x00007610ffc17816 */ /* 0x000fe200000000c1 */
[----:B---3--:R0:W-:Y:S02]  /*6930*/  STS.U8 [R34+UR12+0x2f00], R189 ;  /* 0x002f00bd22007988 */ /* 0x0081e4000800000c */
[----:B0-----:R-:W-:-:S06]  /*6940*/  PRMT R189, RZ, 0x7610, R189 ;  /* 0x00007610ffbd7816 */ /* 0x001fcc00000000bd */
[----:B------:R0:W3:Y:S04]  /*6950*/  @P0 LDG.E.U8 R189, desc[UR26][R126.64] ;  /* 0x0000001a7ebd0981 */ /* 0x0000e8000c1e1100 */
[----:B----4-:R4:W-:Y:S01]  /*6960*/  STS.U8 [R34+UR12+0x3100], R188 ;  /* 0x003100bc22007988 */ /* 0x0109e2000800000c */
[----:B0-----:R-:W-:Y:S02]  /*6970*/  @P0 IMAD.MOV.U32 R126, RZ, RZ, R152 ;  /* 0x000000ffff7e0224 */ /* 0x001fe400078e0098 */
[----:B------:R-:W-:Y:S01]  /*6980*/  @P0 IMAD.MOV.U32 R127, RZ, RZ, R151 ;  /* 0x000000ffff7f0224 */ /* 0x000fe200078e0097 */
[----:B----4-:R-:W-:-:S06]  /*6990*/  PRMT R188, RZ, 0x7610, R188 ;  /* 0x00007610ffbc7816 */ /* 0x010fcc00000000bc */
[----:B------:R0:W4:Y:S02]  /*69a0*/  @P0 LDG.E.U8 R188, desc[UR26][R126.64] ;  /* 0x0000001a7ebc0981 */ /* 0x000124000c1e1100 */
[----:B0-----:R-:W-:Y:S02]  /*69b0*/  @P0 IMAD.MOV.U32 R126, RZ, RZ, R156 ;  /* 0x000000ffff7e0224 */ /* 0x001fe400078e009c */
[----:B------:R-:W-:-:S05]  /*69c0*/  @P0 IMAD.MOV.U32 R127, RZ, RZ, R155 ;  /* 0x000000ffff7f0224 */ /* 0x000fca00078e009b */
[----:B------:R0:W4:Y:S02]  /*69d0*/  @P0 LDG.E.U8 R191, desc[UR26][R126.64] ;  /* 0x0000001a7ebf0981 */ /* 0x000124000c1e1100 */
[----:B0-----:R-:W-:Y:S02]  /*69e0*/  @P0 IMAD.MOV.U32 R126, RZ, RZ, R160 ;  /* 0x000000ffff7e0224 */ /* 0x001fe400078e00a0 */
[----:B------:R-:W-:-:S05]  /*69f0*/  @P0 IMAD.MOV.U32 R127, RZ, RZ, R159 ;  /* 0x000000ffff7f0224 */ /* 0x000fca00078e009f */
[----:B------:R-:W4:Y:S04]  /*6a00*/  @P0 LDG.E.U8 R193, desc[UR26][R126.64] ;  /* 0x0000001a7ec10981 */ /* 0x000f28000c1e1100 */
[----:B--2---:R0:W-:Y:S04]  /*6a10*/  STS.U8 [R34+UR12+0x3300], R186 ;  /* 0x003300ba22007988 */ /* 0x0041e8000800000c */
[----:B-----5:R0:W-:Y:S01]  /*6a20*/  STS.U8 [R34+UR12+0x3500], R187 ;  /* 0x003500bb22007988 */ /* 0x0201e2000800000c */
[----:B------:R-:W-:-:S04]  /*6a30*/  UISETP.NE.U32.AND UP1, UPT, UR8, URZ, UPT ;  /* 0x000000ff0800728c */ /* 0x000fc8000bf25070 */
[----:B------:R-:W-:Y:S02]  /*6a40*/  UISETP.LT.OR UP2, UPT, UR20, 0x40, UP1 ;  /* 0x000000401400788c */ /* 0x000fe40008f41670 */
[----:B------:R-:W-:Y:S01]  /*6a50*/  UISETP.GE.AND UP3, UPT, UR20, 0x80, UPT ;  /* 0x000000801400788c */ /* 0x000fe2000bf66270 */
[----:B---3--:R0:W-:Y:S04]  /*6a60*/  STS.U8 [R34+UR12+0x3700], R189 ;  /* 0x003700bd22007988 */ /* 0x0081e8000800000c */
[----:B----4-:R0:W-:Y:S04]  /*6a70*/  STS.U8 [R34+UR12+0x3900], R188 ;  /* 0x003900bc22007988 */ /* 0x0101e8000800000c */
[----:B------:R0:W-:Y:S04]  /*6a80*/  STS.U8 [R34+UR12+0x3b00], R191 ;  /* 0x003b00bf22007988 */ /* 0x0001e8000800000c */
[----:B------:R0:W-:Y:S01]  /*6a90*/  STS.U8 [R34+UR12+0x3d00], R193 ;  /* 0x003d00c122007988 */ /* 0x0001e2000800000c */
[----:B-1----:R1:W-:Y:S06]  /*6aa0*/  MEMBAR.ALL.CTA ;  /* 0x0000000000007992 */ /* 0x0023ec0000008000 */
[----:B-1----:R-:W1:Y:S02]  /*6ab0*/  FENCE.VIEW.ASYNC.S ;  /* 0x00000000000073c6 */ /* 0x002e640000000000 */
[----:B-1----:R-:W-:Y:S06]  /*6ac0*/  BAR.SYNC.DEFER_BLOCKING 0x0 ;  /* 0x0000000000007b1d */ /* 0x002fec0000010000 */
[----:B------:R-:W-:Y:S05]  /*6ad0*/  BRA.U UP2, `(.L_x_6) ;  /* 0x0000000102687547 */ /* 0x000fea000b800000 */
[----:B------:R-:W-:Y:S02]  /*6ae0*/  UIADD3 UR4, UPT, UPT, UR12, 0x8000, URZ ;  /* 0x000080000c047890 */ /* 0x000fe4000fffe0ff */
[----:B------:R-:W-:Y:S02]  /*6af0*/  USHF.R.U32.HI UR8, URZ, 0x4, UR12 ;  /* 0x00000004ff087899 */ /* 0x000fe4000801160c */
[----:B------:R-:W-:Y:S02]  /*6b00*/  USHF.R.U32.HI UR4, URZ, 0x4, UR4 ;  /* 0x00000004ff047899 */ /* 0x000fe40008011604 */
[----:B------:R-:W-:Y:S02]  /*6b10*/  USGXT.U32 UR8, UR8, 0xe ;  /* 0x0000000e0808789a */ /* 0x000fe40008000000 */
[----:B------:R-:W-:Y:S01]  /*6b20*/  USGXT.U32 UR6, UR4, 0xe ;  /* 0x0000000e0406789a */ /* 0x000fe20008000000 */
[----:B------:R-:W-:Y:S01]  /*6b30*/  UMOV UR16, 0xffffff80 ;  /* 0xffffff8000107882 */ /* 0x000fe20000000000 */
[----:B------:R-:W-:Y:S01]  /*6b40*/  UMOV UR17, 0x7fffbfdf ;  /* 0x7fffbfdf00117882 */ /* 0x000fe20000000000 */
[----:B------:R-:W-:Y:S01]  /*6b50*/  UMOV UR18, 0xfffffffe ;  /* 0xfffffffe00127882 */ /* 0x000fe20000000000 */
[----:B------:R-:W-:Y:S01]  /*6b60*/  UMOV UR19, 0x7fffbfdf ;  /* 0x7fffbfdf00137882 */ /* 0x000fe20000000000 */
[----:B------:R-:W-:Y:S01]  /*6b70*/  UMOV UR9, URZ ;  /* 0x000000ff00097c82 */ /* 0x000fe20008000000 */
[----:B------:R-:W-:Y:S01]  /*6b80*/  UMOV UR7, URZ ;  /* 0x000000ff00077c82 */ /* 0x000fe20008000000 */
[----:B------:R-:W-:-:S02]  /*6b90*/  UIADD3.64 UR18, UPT, UPT, UR8, -UR18, URZ ;  /* 0x8000001208127297 */ /* 0x000fc4000fffe0ff */
[----:B------:R-:W-:Y:S01]  /*6ba0*/  UIADD3.64 UR16, UPT, UPT, UR6, -UR16, URZ ;  /* 0x8000001006107297 */ /* 0x000fe2000fffe0ff */
[----:B------:R-:W-:Y:S01]  /*6bb0*/  UMOV UR22, 0x0 ;  /* 0x0000000000167882 */ /* 0x000fe20000000000 */
[----:B------:R-:W-:Y:S01]  /*6bc0*/  UMOV UR23, 0x4408010 ;  /* 0x0440801000177882 */ /* 0x000fe20000000000 */
[----:B------:R-:W-:Y:S01]  /*6bd0*/  UMOV UR4, UR15 ;  /* 0x0000000f00047c82 */ /* 0x000fe20008000000 */
[----:B------:R-:W-:Y:S01]  /*6be0*/  UMOV UR5, URZ ;  /* 0x000000ff00057c82 */ /* 0x000fe20008000000 */
[----:B------:R-:W-:Y:S01]  /*6bf0*/  UMOV UR9, 0x80004020 ;  /* 0x8000402000097882 */ /* 0x000fe20000000000 */
[----:B------:R-:W-:Y:S01]  /*6c00*/  UMOV UR7, 0x80004020 ;  /* 0x8000402000077882 */ /* 0x000fe20000000000 */
[----:B------:R-:W-:Y:S01]  /*6c10*/  UMOV UR24, 0x0 ;  /* 0x0000000000187882 */ /* 0x000fe20000000000 */
[----:B------:R-:W-:Y:S01]  /*6c20*/  UMOV UR25, 0x4408010 ;  /* 0x0440801000197882 */ /* 0x000fe20000000000 */
[----:B------:R-:W-:Y:S01]  /*6c30*/  UMOV UR4, UR4 ;  /* 0x0000000400047c82 */ /* 0x000fe20008000000 */
[----:B------:R1:W-:Y:S01]  /*6c40*/  UTCQMMA gdesc[UR6], gdesc[UR8], tmem[UR13], tmem[UR22], idesc[UR23], !UPT ;  /* 0x00ff1608060075ea */ /* 0x0003e2000f80030d */
[----:B------:R1:W-:Y:S01]  /*6c50*/  UTCQMMA gdesc[UR16], gdesc[UR18], tmem[UR13], tmem[UR24], idesc[UR25], UPT ;  /* 0x00ff1812100075ea */ /* 0x0003e2000b80030d */
[----:B------:R1:W-:Y:S01]  /*6c60*/  UTCBAR [UR4], URZ ;  /* 0x000000ff040073e9 */ /* 0x0003e200080000ff */
[----:B------:R-:W-:Y:S01]  /*6c70*/  NOP ;  /* 0x0000000000007918 */ /* 0x000fe20000000000 */
.L_x_6:
[----:B-1----:R-:W-:Y:S01]  /*6c80*/  UMOV UR4, URZ ;  /* 0x000000ff00047c82 */ /* 0x002fe20008000000 */
[----:B------:R-:W-:Y:S05]  /*6c90*/  BRA.U !UP3, `(.L_x_7) ;  /* 0x000000290b347547 */ /* 0x000fea000b800000 */
[----:B------:R-:W-:Y:S01]  /*6ca0*/  USHF.R.S32.HI UR4, URZ, 0x1f, UR20 ;  /* 0x0000001fff047899 */ /* 0x000fe20008011414 */
[----:B------:R-:W-:Y:S01]  /*6cb0*/  IMAD.MOV.U32 R126, RZ, RZ, RZ ;  /* 0x000000ffff7e7224 */ /* 0x000fe200078e00ff */
[----:B------:R-:W-:Y:S02]  /*6cc0*/  UIADD3 UR5, UPT, UPT, UR12, 0x9000, URZ ;  /* 0x000090000c057890 */ /* 0x000fe4000fffe0ff */
[----:B------:R-:W-:Y:S02]  /*6cd0*/  ULEA.HI UR4, UR4, UR20, URZ, 0x6 ;  /* 0x0000001404047291 */ /* 0x000fe4000f8f30ff */
[----:B------:R-:W-:Y:S02]  /*6ce0*/  UIADD3 UR6, UPT, UPT, UR12, 0x4000, URZ ;  /* 0x000040000c067890 */ /* 0x000fe4000fffe0ff */
[----:B------:R-:W-:Y:S02]  /*6cf0*/  USHF.R.S32.HI UR4, URZ, 0x6, UR4 ;  /* 0x00000006ff047899 */ /* 0x000fe40008011404 */
[----:B------:R-:W-:-:S02]  /*6d00*/  USHF.R.U32.HI UR5, URZ, 0x4, UR5 ;  /* 0x00000004ff057899 */ /* 0x000fc40008011605 */
[----:B------:R-:W-:Y:S02]  /*6d10*/  USHF.R.U32.HI UR8, URZ, 0x4, UR6 ;  /* 0x00000004ff087899 */ /* 0x000fe40008011606 */
[----:B------:R-:W-:Y:S02]  /*6d20*/  UISETP.LT.AND UP2, UPT, UR4, 0x2, UPT ;  /* 0x000000020400788c */ /* 0x000fe4000bf41270 */
[----:B------:R-:W-:Y:S02]  /*6d30*/  USHF.L.U32 UR28, UR10, 0x6, URZ ;  /* 0x000000060a1c7899 */ /* 0x000fe400080006ff */
[----:B------:R-:W-:Y:S02]  /*6d40*/  USHF.L.U32 UR29, UR11, 0x6, URZ ;  /* 0x000000060b1d7899 */ /* 0x000fe400080006ff */
[----:B------:R-:W-:Y:S02]  /*6d50*/  USGXT.U32 UR6, UR5, 0xe ;  /* 0x0000000e0506789a */ /* 0x000fe40008000000 */
[----:B------:R-:W-:-:S02]  /*6d60*/  USGXT.U32 UR8, UR8, 0xe ;  /* 0x0000000e0808789a */ /* 0x000fc40008000000 */
[----:B------:R-:W-:Y:S01]  /*6d70*/  USEL UR4, UR4, 0x2, !UP2 ;  /* 0x0000000204047887 */ /* 0x000fe2000d000000 */
[----:B------:R-:W-:Y:S01]  /*6d80*/  UMOV UR16, 0xffffff80 ;  /* 0xffffff8000107882 */ /* 0x000fe20000000000 */
[----:B------:R-:W-:Y:S01]  /*6d90*/  UMOV UR17, 0x7fffbfdf ;  /* 0x7fffbfdf00117882 */ /* 0x000fe20000000000 */
[----:B------:R-:W-:Y:S01]  /*6da0*/  UMOV UR18, 0xfffffffe ;  /* 0xfffffffe00127882 */ /* 0x000fe20000000000 */
[----:B------:R-:W-:Y:S01]  /*6db0*/  UMOV UR19, 0x7fffbfdf ;  /* 0x7fffbfdf00137882 */ /* 0x000fe20000000000 */
[----:B------:R-:W-:Y:S01]  /*6dc0*/  UMOV UR7, URZ ;  /* 0x000000ff00077c82 */ /* 0x000fe20008000000 */
[----:B------:R-:W-:Y:S01]  /*6dd0*/  UMOV UR9, URZ ;  /* 0x000000ff00097c82 */ /* 0x000fe20008000000 */
[----:B------:R-:W-:Y:S02]  /*6de0*/  UIADD3 UR31, UPT, UPT, UR31, -0x40, URZ ;  /* 0xffffffc01f1f7890 */ /* 0x000fe4000fffe0ff */
[----:B------:R-:W-:Y:S02]  /*6df0*/  USHF.R.S32.HI UR33, URZ, 0x1f, UR28 ;  /* 0x0000001fff217899 */ /* 0x000fe4000801141c */
[----:B------:R-:W-:-:S02]  /*6e00*/  USHF.R.S32.HI UR34, URZ, 0x1f, UR29 ;  /* 0x0000001fff227899 */ /* 0x000fc4000801141d */
[----:B------:R-:W-:Y:S02]  /*6e10*/  UIADD3.64 UR16, UPT, UPT, UR6, -UR16, URZ ;  /* 0x8000001006107297 */ /* 0x000fe4000fffe0ff */
[----:B------:R-:W-:Y:S02]  /*6e20*/  UIADD3.64 UR18, UPT, UPT, UR8, -UR18, URZ ;  /* 0x8000001208127297 */ /* 0x000fe4000fffe0ff */
[----:B------:R-:W-:Y:S01]  /*6e30*/  UIADD3 UR30, UPT, UPT, UR4, -0x1, URZ ;  /* 0xffffffff041e7890 */ /* 0x000fe2000fffe0ff */
[----:B------:R-:W-:Y:S01]  /*6e40*/  UMOV UR32, 0x1 ;  /* 0x0000000100207882 */ /* 0x000fe20000000000 */
[----:B------:R-:W-:-:S10]  /*6e50*/  UMOV UR5, URZ ;  /* 0x000000ff00057c82 */ /* 0x000fd40008000000 */
.L_x_10:
[----:B------:R-:W-:Y:S01]  /*6e60*/  IADD3 R162, P3, PT, R162, UR29, RZ ;  /* 0x0000001da2a27c10 */ /* 0x000fe2000ff7e0ff */
[----:B------:R-:W-:Y:S01]  /*6e70*/  IMAD.U32 R126, R126, -0x80000000, RZ ;  /* 0x800000007e7e7824 */ /* 0x000fe200078e00ff */
[----:B------:R-:W-:Y:S01]  /*6e80*/  IADD3 R164, P2, PT, R164, UR29, RZ ;  /* 0x0000001da4a47c10 */ /* 0x000fe2000ff5e0ff */
[----:B------:R-:W1:Y:S01]  /*6e90*/  S2R R127, SR_TID.X ;  /* 0x00000000007f7919 */ /* 0x000e620000002100 */
[----:B------:R-:W-:Y:S02]  /*6ea0*/  IADD3.X R161, PT, PT, R161, UR34, RZ, P3, !PT ;  /* 0x00000022a1a17c10 */ /* 0x000fe40009ffe4ff */
[----:B------:R-:W-:Y:S02]  /*6eb0*/  IADD3 R152, P3, PT, R152, UR29, RZ ;  /* 0x0000001d98987c10 */ /* 0x000fe4000ff7e0ff */
[----:B------:R-:W-:Y:S02]  /*6ec0*/  IADD3 R160, P5, PT, R160, UR29, RZ ;  /* 0x0000001da0a07c10 */ /* 0x000fe4000ffbe0ff */
[----:B------:R-:W-:-:S02]  /*6ed0*/  IADD3.X R151, PT, PT, R151, UR34, RZ, P3, !PT ;  /* 0x0000002297977c10 */ /* 0x000fc40009ffe4ff */
[----:B------:R-:W-:Y:S02]  /*6ee0*/  IADD3 R142, P3, PT, R142, UR29, RZ ;  /* 0x0000001d8e8e7c10 */ /* 0x000fe4000ff7e0ff */
[----:B------:R-:W-:Y:S02]  /*6ef0*/  IADD3 R156, P1, PT, R156, UR29, RZ ;  /* 0x0000001d9c9c7c10 */ /* 0x000fe4000ff3e0ff */
[----:B------:R-:W-:Y:S02]  /*6f00*/  IADD3.X R141, PT, PT, R141, UR34, RZ, P3, !PT ;  /* 0x000000228d8d7c10 */ /* 0x000fe40009ffe4ff */
[----:B------:R-:W-:Y:S02]  /*6f10*/  IADD3 R132, P3, PT, R132, UR29, RZ ;  /* 0x0000001d84847c10 */ /* 0x000fe4000ff7e0ff */
[----:B------:R-:W-:Y:S02]  /*6f20*/  IADD3 R158, P6, PT, R158, UR29, RZ ;  /* 0x0000001d9e9e7c10 */ /* 0x000fe4000ffde0ff */
[----:B------:R-:W-:-:S02]  /*6f30*/  IADD3.X R131, PT, PT, R131, UR34, RZ, P3, !PT ;  /* 0x0000002283837c10 */ /* 0x000fc40009ffe4ff */
[----:B------:R-:W-:Y:S02]  /*6f40*/  IADD3 R103, P3, PT, R103, UR29, RZ ;  /* 0x0000001d67677c10 */ /* 0x000fe4000ff7e0ff */
[----:B------:R-:W-:Y:S02]  /*6f50*/  IADD3.X R163, PT, PT, R163, UR34, RZ, P2, !PT ;  /* 0x00000022a3a37c10 */ /* 0x000fe400097fe4ff */
[----:B------:R-:W-:Y:S02]  /*6f60*/  IADD3.X R109, PT, PT, R109, UR34, RZ, P3, !PT ;  /* 0x000000226d6d7c10 */ /* 0x000fe40009ffe4ff */
[----:B------:R-:W-:Y:S02]  /*6f70*/  IADD3 R95, P3, PT, R95, UR29, RZ ;  /* 0x0000001d5f5f7c10 */ /* 0x000fe4000ff7e0ff */
[----:B------:R-:W-:Y:S02]  /*6f80*/  IADD3.X R159, PT, PT, R159, UR34, RZ, P5, !PT ;  /* 0x000000229f9f7c10 */ /* 0x000fe4000affe4ff */
[----:B------:R-:W-:-:S02]  /*6f90*/  IADD3.X R104, PT, PT, R104, UR34, RZ, P3, !PT ;  /* 0x0000002268687c10 */ /* 0x000fc40009ffe4ff */
[----:B------:R-:W-:Y:S02]  /*6fa0*/  IADD3 R87, P3, PT, R87, UR29, RZ ;  /* 0x0000001d57577c10 */ /* 0x000fe4000ff7e0ff */
[----:B------:R-:W-:Y:S02]  /*6fb0*/  IADD3.X R155, PT, PT, R155, UR34, RZ, P1, !PT ;  /* 0x000000229b9b7c10 */ /* 0x000fe40008ffe4ff */
[----:B------:R-:W-:Y:S02]  /*6fc0*/  IADD3 R154, P2, PT, R154, UR29, RZ ;  /* 0x0000001d9a9a7c10 */ /* 0x000fe4000ff5e0ff */
[----:B------:R-:W-:Y:S02]  /*6fd0*/  IADD3 R150, P5, PT, R150, UR29, RZ ;  /* 0x0000001d96967c10 */ /* 0x000fe4000ffbe0ff */
[----:B------:R-:W-:Y:S02]  /*6fe0*/  IADD3 R146, P1, PT, R146, UR29, RZ ;  /* 0x0000001d92927c10 */ /* 0x000fe4000ff3e0ff */
[----:B------:R-:W-:-:S02]  /*6ff0*/  IADD3.X R96, PT, PT, R96, UR34, RZ, P3, !PT ;  /* 0x0000002260607c10 */ /* 0x000fc40009ffe4ff */
[----:B------:R-:W-:Y:S02]  /*7000*/  IADD3.X R157, PT, PT, R157, UR34, RZ, P6, !PT ;  /* 0x000000229d9d7c10 */ /* 0x000fe4000b7fe4ff */
[----:B------:R-:W-:Y:S02]  /*7010*/  IADD3 R115, P3, PT, R115, UR29, RZ ;  /* 0x0000001d73737c10 */ /* 0x000fe4000ff7e0ff */
[----:B------:R-:W-:Y:S02]  /*7020*/  IADD3 R148, P6, PT, R148, UR29, RZ ;  /* 0x0000001d94947c10 */ /* 0x000fe4000ffde0ff */
[----:B------:R-:W-:Y:S02]  /*7030*/  IADD3.X R153, PT, PT, R153, UR34, RZ, P2, !PT ;  /* 0x0000002299997c10 */ /* 0x000fe400097fe4ff */
[----:B------:R-:W-:Y:S02]  /*7040*/  IADD3.X R149, PT, PT, R149, UR34, RZ, P5, !PT ;  /* 0x0000002295957c10 */ /* 0x000fe4000affe4ff */
[----:B------:R-:W-:-:S02]  /*7050*/  IADD3.X R145, PT, PT, R145, UR34, RZ, P1, !PT ;  /* 0x0000002291917c10 */ /* 0x000fc40008ffe4ff */
[----:B------:R-:W-:Y:S02]  /*7060*/  IADD3 R144, P2, PT, R144, UR29, RZ ;  /* 0x0000001d90907c10 */ /* 0x000fe4000ff5e0ff */
[----:B------:R-:W-:Y:S02]  /*7070*/  IADD3 R140, P5, PT, R140, UR29, RZ ;  /* 0x0000001d8c8c7c10 */ /* 0x000fe4000ffbe0ff */
[----:B------:R-:W-:Y:S02]  /*7080*/  IADD3 R136, P1, PT, R136, UR29, RZ ;  /* 0x0000001d88887c10 */ /* 0x000fe4000ff3e0ff */
[----:B------:R-:W-:Y:S02]  /*7090*/  IADD3.X R118, PT, PT, R118, UR34, RZ, P3, !PT ;  /* 0x0000002276767c10 */ /* 0x000fe40009ffe4ff */
[----:B------:R-:W-:Y:S02]  /*70a0*/  IADD3.X R147, PT, PT, R147, UR34, RZ, P6, !PT ;  /* 0x0000002293937c10 */ /* 0x000fe4000b7fe4ff */
[----:B------:R-:W-:-:S02]  /*70b0*/  IADD3 R73, P3, PT, R73, UR29, RZ ;  /* 0x0000001d49497c10 */ /* 0x000fc4000ff7e0ff */
[----:B------:R-:W-:Y:S02]  /*70c0*/  IADD3 R138, P6, PT, R138, UR29, RZ ;  /* 0x0000001d8a8a7c10 */ /* 0x000fe4000ffde0ff */
[----:B------:R-:W-:Y:S02]  /*70d0*/  IADD3.X R143, PT, PT, R143, UR34, RZ, P2, !PT ;  /* 0x000000228f8f7c10 */ /* 0x000fe400097fe4ff */
[----:B------:R-:W-:Y:S02]  /*70e0*/  IADD3.X R139, PT, PT, R139, UR34, RZ, P5, !PT ;  /* 0x000000228b8b7c10 */ /* 0x000fe4000affe4ff */
[----:B------:R-:W-:Y:S02]  /*70f0*/  IADD3.X R135, PT, PT, R135, UR34, RZ, P1, !PT ;  /* 0x0000002287877c10 */ /* 0x000fe40008ffe4ff */
[----:B------:R-:W-:Y:S02]  /*7100*/  IADD3 R134, P2, PT, R134, UR29, RZ ;  /* 0x0000001d86867c10 */ /* 0x000fe4000ff5e0ff */
[----:B------:R-:W-:-:S02]  /*7110*/  IADD3 R130, P5, PT, R130, UR29, RZ ;  /* 0x0000001d82827c10 */ /* 0x000fc4000ffbe0ff */
[----:B------:R-:W-:Y:S02]  /*7120*/  IADD3 R105, P1, PT, R105, UR29, RZ ;  /* 0x0000001d69697c10 */ /* 0x000fe4000ff3e0ff */
[----:B------:R-:W-:Y:S02]  /*7130*/  IADD3.X R82, PT, PT, R82, UR34, RZ, P3, !PT ;  /* 0x0000002252527c10 */ /* 0x000fe40009ffe4ff */
[----:B------:R-:W-:Y:S02]  /*7140*/  IADD3.X R137, PT, PT, R137, UR34, RZ, P6, !PT ;  /* 0x0000002289897c10 */ /* 0x000fe4000b7fe4ff */
[----:B------:R-:W-:Y:S02]  /*7150*/  IADD3 R65, P3, PT, R65, UR29, RZ ;  /* 0x0000001d41417c10 */ /* 0x000fe4000ff7e0ff */
[----:B------:R-:W-:Y:S02]  /*7160*/  IADD3 R128, P6, PT, R128, UR29, RZ ;  /* 0x0000001d80807c10 */ /* 0x000fe4000ffde0ff */
[----:B------:R-:W-:-:S02]  /*7170*/  IADD3.X R133, PT, PT, R133, UR34, RZ, P2, !PT ;  /* 0x0000002285857c10 */ /* 0x000fc400097fe4ff */
[----:B------:R-:W-:Y:S02]  /*7180*/  IADD3.X R129, PT, PT, R129, UR34, RZ, P5, !PT ;  /* 0x0000002281817c10 */ /* 0x000fe4000affe4ff */
        /* <DEDUP_REMOVED lines=43> */
[----:B------:R-:W-:Y:S02]  /*7440*/  IADD3 R69, P6, PT, R69, UR29, RZ ;  /* 0x0000001d45457c10 */ /* 0x000fe4000ffde0ff */
[----:B------:R-:W-:Y:S02]  /*7450*/  IADD3.X R114, PT, PT, R114, UR34, RZ, P2, !PT ;  /* 0x0000002272727c10 */ /* 0x000fe400097fe4ff */
[----:B------:R-:W-:Y:S02]  /*7460*/  IADD3.X R80, PT, PT, R80, UR34, RZ, P5, !PT ;  /* 0x0000002250507c10 */ /* 0x000fe4000affe4ff */
[----:B------:R-:W-:-:S02]  /*7470*/  IADD3.X R113, PT, PT, R113, UR34, RZ, P1, !PT ;  /* 0x0000002271717c10 */ /* 0x000fc40008ffe4ff */
[----:B------:R-:W-:Y:S01]  /*7480*/  IADD3.X R44, PT, PT, R44, UR34, RZ, P3, !PT ;  /* 0x000000222c2c7c10 */ /* 0x000fe20009ffe4ff */
[----:B------:R-:W2:Y:S01]  /*7490*/  SYNCS.PHASECHK.TRANS64.TRYWAIT P3, [UR15], R126 ;  /* 0x0000007eff0075a7 */ /* 0x000ea2000806110f */
[----:B------:R-:W-:Y:S02]  /*74a0*/  IADD3 R67, P2, PT, R67, UR29, RZ ;  /* 0x0000001d43437c10 */ /* 0x000fe4000ff5e0ff */
[----:B------:R-:W-:Y:S02]  /*74b0*/  IADD3 R63, P5, PT, R63, UR29, RZ ;  /* 0x0000001d3f3f7c10 */ /* 0x000fe4000ffbe0ff */
[----:B------:R-:W-:Y:S02]  /*74c0*/  IADD3 R59, P1, PT, R59, UR29, RZ ;  /* 0x0000001d3b3b7c10 */ /* 0x000fe4000ff3e0ff */
[----:B------:R-:W-:Y:S02]  /*74d0*/  IADD3.X R78, PT, PT, R78, UR34, RZ, P6, !PT ;  /* 0x000000224e4e7c10 */ /* 0x000fe4000b7fe4ff */
[----:B------:R-:W-:-:S02]  /*74e0*/  IADD3 R61, P6, PT, R61, UR29, RZ ;  /* 0x0000001d3d3d7c10 */ /* 0x000fc4000ffde0ff */
[----:B------:R-:W-:Y:S02]  /*74f0*/  IADD3.X R76, PT, PT, R76, UR34, RZ, P2, !PT ;  /* 0x000000224c4c7c10 */ /* 0x000fe400097fe4ff */
[----:B------:R-:W-:Y:S02]  /*7500*/  IADD3.X R72, PT, PT, R72, UR34, RZ, P5, !PT ;  /* 0x0000002248487c10 */ /* 0x000fe4000affe4ff */
[----:B------:R-:W-:Y:S02]  /*7510*/  IADD3.X R68, PT, PT, R68, UR34, RZ, P1, !PT ;  /* 0x0000002244447c10 */ /* 0x000fe40008ffe4ff */
[----:B------:R-:W-:Y:S02]  /*7520*/  IADD3 R57, P2, PT, R57, UR29, RZ ;  /* 0x0000001d39397c10 */ /* 0x000fe4000ff5e0ff */
[----:B------:R-:W-:Y:S02]  /*7530*/  IADD3 R53, P5, PT, R53, UR29, RZ ;  /* 0x0000001d35357c10 */ /* 0x000fe4000ffbe0ff */
[----:B------:R-:W-:-:S02]  /*7540*/  IADD3 R49, P1, PT, R49, UR29, RZ ;  /* 0x0000001d31317c10 */ /* 0x000fc4000ff3e0ff */
[----:B------:R-:W-:Y:S02]  /*7550*/  IADD3.X R70, PT, PT, R70, UR34, RZ, P6, !PT ;  /* 0x0000002246467c10 */ /* 0x000fe4000b7fe4ff */
[----:B------:R-:W-:Y:S02]  /*7560*/  IADD3 R51, P6, PT, R51, UR29, RZ ;  /* 0x0000001d33337c10 */ /* 0x000fe4000ffde0ff */
[----:B------:R-:W-:Y:S02]  /*7570*/  IADD3.X R66, PT, PT, R66, UR34, RZ, P2, !PT ;  /* 0x0000002242427c10 */ /* 0x000fe400097fe4ff */
[----:B------:R-:W-:Y:S02]  /*7580*/  IADD3.X R62, PT, PT, R62, UR34, RZ, P5, !PT ;  /* 0x000000223e3e7c10 */ /* 0x000fe4000affe4ff */
[----:B------:R-:W-:Y:S02]  /*7590*/  IADD3.X R58, PT, PT, R58, UR34, RZ, P1, !PT ;  /* 0x000000223a3a7c10 */ /* 0x000fe40008ffe4ff */
[----:B------:R-:W-:-:S02]  /*75a0*/  IADD3 R47, P2, PT, R47, UR29, RZ ;  /* 0x0000001d2f2f7c10 */ /* 0x000fc4000ff5e0ff */
[----:B------:R-:W-:Y:S02]  /*75b0*/  IADD3 R43, P5, PT, R43, UR29, RZ ;  /* 0x0000001d2b2b7c10 */ /* 0x000fe4000ffbe0ff */
[----:B------:R-:W-:Y:S02]  /*75c0*/  IADD3 R40, P1, PT, R40, UR29, RZ ;  /* 0x0000001d28287c10 */ /* 0x000fe4000ff3e0ff */
[----:B------:R-:W-:Y:S02]  /*75d0*/  IADD3.X R60, PT, PT, R60, UR34, RZ, P6, !PT ;  /* 0x000000223c3c7c10 */ /* 0x000fe4000b7fe4ff */
[----:B------:R-:W-:Y:S02]  /*75e0*/  IADD3 R41, P6, PT, R41, UR29, RZ ;  /* 0x0000001d29297c10 */ /* 0x000fe4000ffde0ff */
[----:B------:R-:W-:Y:S02]  /*75f0*/  IADD3.X R56, PT, PT, R56, UR34, RZ, P2, !PT ;  /* 0x0000002238387c10 */ /* 0x000fe400097fe4ff */
[----:B------:R-:W-:-:S02]  /*7600*/  IADD3.X R52, PT, PT, R52, UR34, RZ, P5, !PT ;  /* 0x0000002234347c10 */ /* 0x000fc4000affe4ff */
[----:B------:R-:W-:Y:S02]  /*7610*/  IADD3.X R48, PT, PT, R48, UR34, RZ, P1, !PT ;  /* 0x0000002230307c10 */ /* 0x000fe40008ffe4ff */
        /* <DEDUP_REMOVED lines=27> */
[----:B-1----:R-:W-:Y:S02]  /*77d0*/  SHF.R.U32.HI R127, RZ, 0x6, R127 ;  /* 0x00000006ff7f7819 */ /* 0x002fe4000001167f */
[----:B------:R-:W-:-:S02]  /*77e0*/  IADD3.X R10, PT, PT, R10, UR33, RZ, P6, !PT ;  /* 0x000000210a0a7c10 */ /* 0x000fc4000b7fe4ff */
[----:B------:R-:W-:Y:S02]  /*77f0*/  IADD3 R5, P6, PT, R5, UR28, RZ ;  /* 0x0000001c05057c10 */ /* 0x000fe4000ffde0ff */
[----:B------:R-:W-:Y:S02]  /*7800*/  IADD3.X R9, PT, PT, R9, UR33, RZ, P2, !PT ;  /* 0x0000002109097c10 */ /* 0x000fe400097fe4ff */
[----:B------:R-:W-:Y:S02]  /*7810*/  IADD3.X R21, PT, PT, R21, UR33, RZ, P5, !PT ;  /* 0x0000002115157c10 */ /* 0x000fe4000affe4ff */
[----:B------:R-:W-:Y:S02]  /*7820*/  IADD3.X R27, PT, PT, R27, UR33, RZ, P1, !PT ;  /* 0x000000211b1b7c10 */ /* 0x000fe40008ffe4ff */
[----:B------:R-:W-:Y:S02]  /*7830*/  SGXT.U32 R127, R127, 0x2 ;  /* 0x000000027f7f781a */ /* 0x000fe40000000000 */
[----:B------:R-:W-:-:S02]  /*7840*/  IADD3 R2, P2, PT, R2, UR28, RZ ;  /* 0x0000001c02027c10 */ /* 0x000fc4000ff5e0ff */
[----:B------:R-:W-:Y:S02]  /*7850*/  IADD3 R17, P5, PT, R17, UR28, RZ ;  /* 0x0000001c11117c10 */ /* 0x000fe4000ffbe0ff */
[----:B------:R-:W-:Y:S02]  /*7860*/  IADD3 R0, P1, PT, R0, UR28, RZ ;  /* 0x0000001c00007c10 */ /* 0x000fe4000ff3e0ff */
[----:B------:R-:W-:Y:S02]  /*7870*/  IADD3.X R7, PT, PT, R7, UR33, RZ, P6, !PT ;  /* 0x0000002107077c10 */ /* 0x000fe4000b7fe4ff */
[----:B------:R-:W-:Y:S02]  /*7880*/  ISETP.GE.AND P0, PT, R127, UR31, PT ;  /* 0x0000001f7f007c0c */ /* 0x000fe4000bf06270 */
[----:B------:R-:W-:Y:S02]  /*7890*/  ISETP.GE.AND P6, PT, R175, UR31, PT ;  /* 0x0000001faf007c0c */ /* 0x000fe4000bfc6270 */
[----:B------:R-:W-:-:S02]  /*78a0*/  IADD3.X R4, PT, PT, R4, UR33, RZ, P2, !PT ;  /* 0x0000002104047c10 */ /* 0x000fc400097fe4ff */
[----:B------:R-:W-:Y:S02]  /*78b0*/  IADD3.X R18, PT, PT, R18, UR33, RZ, P5, !PT ;  /* 0x0000002112127c10 */ /* 0x000fe4000affe4ff */
[----:B------:R-:W-:Y:S02]  /*78c0*/  IADD3.X R3, PT, PT, R3, UR33, RZ, P1, !PT ;  /* 0x0000002103037c10 */ /* 0x000fe40008ffe4ff */
[----:B0-----:R-:W-:Y:S01]  /*78d0*/  PRMT R198, RZ, 0x7610, R198 ;  /* 0x00007610ffc67816 */ /* 0x001fe200000000c6 */
[----:B--2---:R-:W-:Y:S06]  /*78e0*/  @!P3 BRA `(.L_x_8) ;  /* 0x000000440068b947 */ /* 0x004fec0003800000 */
.L_x_16:
[----:B------:R-:W-:Y:S02]  /*78f0*/  @!P0 IMAD.MOV.U32 R126, RZ, RZ, R0 ;  /* 0x000000ffff7e8224 */ /* 0x000fe400078e0000 */
[----:B------:R-:W-:-:S05]  /*7900*/  @!P0 IMAD.MOV.U32 R127, RZ, RZ, R3 ;  /* 0x000000ffff7f8224 */ /* 0x000fca00078e0003 */
[----:B------:R1:W2:Y:S01]  /*7910*/  @!P0 LDG.E.U8 R198, desc[UR26][R126.64] ;  /* 0x0000001a7ec68981 */ /* 0x0002a2000c1e1100 */
[----:B------:R-:W-:Y:S02]  /*7920*/  ISETP.GE.AND P0, PT, R174, UR31, PT ;  /* 0x0000001fae007c0c */ /* 0x000fe4000bf06270 */
[----:B------:R-:W-:Y:S02]  /*7930*/  PRMT R197, RZ, 0x7610, R197 ;  /* 0x00007610ffc57816 */ /* 0x000fe400000000c5 */
[----:B------:R-:W-:Y:S01]  /*7940*/  ISETP.GE.AND P1, PT, R172, UR31, PT ;  /* 0x0000001fac007c0c */ /* 0x000fe2000bf26270 */
[----:B-1----:R-:W-:Y:S02]  /*7950*/  @!P6 IMAD.MOV.U32 R126, RZ, RZ, R2 ;  /* 0x000000ffff7ee224 */ /* 0x002fe400078e0002 */
[----:B------:R-:W-:Y:S01]  /*7960*/  @!P6 IMAD.MOV.U32 R127, RZ, RZ, R4 ;  /* 0x000000ffff7fe224 */ /* 0x000fe200078e0004 */
[----:B------:R-:W-:Y:S02]  /*7970*/  PRMT R196, RZ, 0x7610, R196 ;  /* 0x00007610ffc47816 */ /* 0x000fe400000000c4 */
[----:B------:R-:W-:-:S02]  /*7980*/  ISETP.GE.AND P2, PT, R171, UR31, PT ;  /* 0x0000001fab007c0c */ /* 0x000fc4000bf46270 */
[----:B------:R1:W3:Y:S01]  /*7990*/  @!P6 LDG.E.U8 R197, desc[UR26][R126.64] ;  /* 0x0000001a7ec5e981 */ /* 0x0002e2000c1e1100 */
[----:B------:R-:W-:Y:S01]  /*79a0*/  PRMT R195, RZ, 0x7610, R195 ;  /* 0x00007610ffc37816 */ /* 0x000fe200000000c3 */
[----:B-1----:R-:W-:Y:S02]  /*79b0*/  @!P0 IMAD.MOV.U32 R126, RZ, RZ, R5 ;  /* 0x000000ffff7e8224 */ /* 0x002fe400078e0005 */
[----:B------:R-:W-:-:S05]  /*79c0*/  @!P0 IMAD.MOV.U32 R127, RZ, RZ, R7 ;  /* 0x000000ffff7f8224 */ /* 0x000fca00078e0007 */
[----:B------:R1:W4:Y:S01]  /*79d0*/  @!P0 LDG.E.U8 R196, desc[UR26][R126.64] ;  /* 0x0000001a7ec48981 */ /* 0x000322000c1e1100 */
[----:B------:R-:W-:Y:S02]  /*79e0*/  ISETP.GE.AND P0, PT, R169, UR31, PT ;  /* 0x0000001fa9007c0c */ /* 0x000fe4000bf06270 */
[----:B------:R-:W-:Y:S01]  /*79f0*/  PRMT R194, RZ, 0x7610, R194 ;  /* 0x00007610ffc27816 */ /* 0x000fe200000000c2 */
[----:B-1----:R-:W-:Y:S02]  /*7a00*/  @!P1 IMAD.MOV.U32 R126, RZ, RZ, R6 ;  /* 0x000000ffff7e9224 */ /* 0x002fe400078e0006 */
[----:B------:R-:W-:-:S05]  /*7a10*/  @!P1 IMAD.MOV.U32 R127, RZ, RZ, R9 ;  /* 0x000000ffff7f9224 */ /* 0x000fca00078e0009 */
[----:B------:R1:W5:Y:S01]  /*7a20*/  @!P1 LDG.E.U8 R195, desc[UR26][R126.64] ;  /* 0x0000001a7ec39981 */ /* 0x000362000c1e1100 */
[----:B------:R-:W-:Y:S02]  /*7a30*/  ISETP.GE.AND P1, PT, R168, UR31, PT ;  /* 0x0000001fa8007c0c */ /* 0x000fe4000bf26270 */
[----:B0-----:R-:W-:Y:S01]  /*7a40*/  PRMT R193, RZ, 0x7610, R193 ;  /* 0x00007610ffc17816 */ /* 0x001fe200000000c1 */
[----:B-1----:R-:W-:Y:S02]  /*7a50*/  @!P2 IMAD.MOV.U32 R126, RZ, RZ, R8 ;  /* 0x000000ffff7ea224 */ /* 0x002fe400078e0008 */
[----:B------:R-:W-:-:S05]  /*7a60*/  @!P2 IMAD.MOV.U32 R127, RZ, RZ, R10 ;  /* 0x000000ffff7fa224 */ /* 0x000fca00078e000a */
[----:B------:R0:W2:Y:S01]  /*7a70*/  @!P2 LDG.E.U8 R194, desc[UR26][R126.64] ;  /* 0x0000001a7ec2a981 */ /* 0x0000a2000c1e1100 */
[----:B------:R-:W-:Y:S02]  /*7a80*/  ISETP.GE.AND P2, PT, R166, UR31, PT ;  /* 0x0000001fa6007c0c */ /* 0x000fe4000bf46270 */
[----:B------:R-:W-:Y:S01]  /*7a90*/  PRMT R192, RZ, 0x7610, R192 ;  /* 0x00007610ffc07816 */ /* 0x000fe200000000c0 */
[----:B0-----:R-:W-:Y:S02]  /*7aa0*/  @!P0 IMAD.MOV.U32 R126, RZ, RZ, R11 ;  /* 0x000000ffff7e8224 */ /* 0x001fe400078e000b */
[----:B------:R-:W-:-:S05]  /*7ab0*/  @!P0 IMAD.MOV.U32 R127, RZ, RZ, R12 ;  /* 0x000000ffff7f8224 */ /* 0x000fca00078e000c */
[----:B------:R0:W2:Y:S01]  /*7ac0*/  @!P0 LDG.E.U8 R193, desc[UR26][R126.64] ;  /* 0x0000001a7ec18981 */ /* 0x0000a2000c1e1100 */
[----:B------:R-:W-:Y:S02]  /*7ad0*/  PRMT R191, RZ, 0x7610, R191 ;  /* 0x00007610ffbf7816 */ /* 0x000fe400000000bf */
[----:B------:R-:W-:Y:S01]  /*7ae0*/  ISETP.GE.AND P0, PT, R176, UR31, PT ;  /* 0x0000001fb0007c0c */ /* 0x000fe2000bf06270 */
[----:B0-----:R-:W-:Y:S02]  /*7af0*/  @!P1 IMAD.MOV.U32 R126, RZ, RZ, R13 ;  /* 0x000000ffff7e9224 */ /* 0x001fe400078e000d */
[----:B------:R-:W-:-:S05]  /*7b00*/  @!P1 IMAD.MOV.U32 R127, RZ, RZ, R15 ;  /* 0x000000ffff7f9224 */ /* 0x000fca00078e000f */
[----:B------:R0:W2:Y:S02]  /*7b10*/  @!P1 LDG.E.U8 R192, desc[UR26][R126.64] ;  /* 0x0000001a7ec09981 */ /* 0x0000a4000c1e1100 */
[----:B0-----:R-:W-:Y:S02]  /*7b20*/  @!P2 IMAD.MOV.U32 R126, RZ, RZ, R14 ;  /* 0x000000ffff7ea224 */ /* 0x001fe400078e000e */
[----:B------:R-:W-:-:S05]  /*7b30*/  @!P2 IMAD.MOV.U32 R127, RZ, RZ, R16 ;  /* 0x000000ffff7fa224 */ /* 0x000fca00078e0010 */
[----:B------:R0:W2:Y:S01]  /*7b40*/  @!P2 LDG.E.U8 R191, desc[UR26][R126.64] ;  /* 0x0000001a7ebfa981 */ /* 0x0000a2000c1e1100 */
[----:B------:R-:W-:Y:S01]  /*7b50*/  PRMT R190, RZ, 0x7610, R190 ;  /* 0x00007610ffbe7816 */ /* 0x000fe200000000be */
[----:B0-----:R-:W0:Y:S01]  /*7b60*/  S2R R127, SR_TID.X ;  /* 0x00000000007f7919 */ /* 0x001e220000002100 */
[----:B------:R-:W-:Y:S01]  /*7b70*/  @!P0 IMAD.MOV.U32 R126, RZ, RZ, R17 ;  /* 0x000000ffff7e8224 */ /* 0x000fe200078e0011 */
[----:B------:R-:W-:Y:S02]  /*7b80*/  PRMT R189, RZ, 0x7610, R189 ;  /* 0x00007610ffbd7816 */ /* 0x000fe400000000bd */
[----:B------:R-:W-:Y:S02]  /*7b90*/  PRMT R188, RZ, 0x7610, R188 ;  /* 0x00007610ffbc7816 */ /* 0x000fe400000000bc */
[----:B0-----:R-:W-:-:S04]  /*7ba0*/  LEA.HI R127, R127, 0xc, RZ, 0x1a ;  /* 0x0000000c7f7f7811 */ /* 0x001fc800078fd0ff */
[----:B------:R-:W-:Y:S01]  /*7bb0*/  ISETP.GE.AND P1, PT, R127, UR31, PT ;  /* 0x0000001f7f007c0c */ /* 0x000fe2000bf26270 */
[----:B------:R-:W-:-:S05]  /*7bc0*/  @!P0 IMAD.MOV.U32 R127, RZ, RZ, R18 ;  /* 0x000000ffff7f8224 */ /* 0x000fca00078e0012 */
[----:B------:R0:W2:Y:S01]  /*7bd0*/  @!P0 LDG.E.U8 R190, desc[UR26][R126.64] ;  /* 0x0000001a7ebe8981 */ /* 0x0000a2000c1e1100 */
[----:B------:R-:W-:-:S06]  /*7be0*/  ISETP.GE.AND P0, PT, R173, UR31, PT ;  /* 0x0000001fad007c0c */ /* 0x000fcc000bf06270 */
[----:B0-----:R-:W-:Y:S02]  /*7bf0*/  @!P1 IMAD.MOV.U32 R126, RZ, RZ, R25 ;  /* 0x000000ffff7e9224 */ /* 0x001fe400078e0019 */
[----:B------:R-:W-:-:S05]  /*7c00*/  @!P1 IMAD.MOV.U32 R127, RZ, RZ, R27 ;  /* 0x000000ffff7f9224 */ /* 0x000fca00078e001b */
[----:B------:R0:W2:Y:S02]  /*7c10*/  @!P1 LDG.E.U8 R189, desc[UR26][R126.64] ;  /* 0x0000001a7ebd9981 */ /* 0x0000a4000c1e1100 */
[----:B0-----:R-:W-:Y:S02]  /*7c20*/  @!P0 IMAD.MOV.U32 R126, RZ, RZ, R19 ;  /* 0x000000ffff7e8224 */ /* 0x001fe400078e0013 */
[----:B------:R-:W-:-:S05]  /*7c30*/  @!P0 IMAD.MOV.U32 R127, RZ, RZ, R21 ;  /* 0x000000ffff7f8224 */ /* 0x000fca00078e0015 */
[----:B------:R0:W2:Y:S01]  /*7c40*/  @!P0 LDG.E.U8 R188, desc[UR26][R126.64] ;  /* 0x0000001a7ebc8981 */ /* 0x0000a2000c1e1100 */
[----:B------:R-:W-:Y:S02]  /*7c50*/  PRMT R187, RZ, 0x7610, R187 ;  /* 0x00007610ffbb7816 */ /* 0x000fe400000000bb */
[----:B------:R-:W-:Y:S01]  /*7c60*/  ISETP.GE.AND P1, PT, R170, UR31, PT ;  /* 0x0000001faa007c0c */ /* 0x000fe2000bf26270 */
[----:B0-----:R-:W0:Y:S02]  /*7c70*/  S2R R127, SR_TID.X ;  /* 0x00000000007f7919 */ /* 0x001e240000002100 */
[----:B0-----:R-:W-:-:S04]  /*7c80*/  LEA.HI R127, R127, 0x1c, RZ, 0x1a ;  /* 0x0000001c7f7f7811 */ /* 0x001fc800078fd0ff */
[----:B------:R-:W-:-:S13]  /*7c90*/  ISETP.GE.AND P0, PT, R127, UR31, PT ;  /* 0x0000001f7f007c0c */ /* 0x000fda000bf06270 */
[----:B------:R-:W-:Y:S02]  /*7ca0*/  @!P0 IMAD.MOV.U32 R126, RZ, RZ, R26 ;  /* 0x000000ffff7e8224 */ /* 0x000fe400078e001a */
[----:B------:R-:W-:-:S05]  /*7cb0*/  @!P0 IMAD.MOV.U32 R127, RZ, RZ, R29 ;  /* 0x000000ffff7f8224 */ /* 0x000fca00078e001d */
[----:B------:R0:W5:Y:S01]  /*7cc0*/  @!P0 LDG.E.U8 R187, desc[UR26][R126.64] ;  /* 0x0000001a7ebb8981 */ /* 0x000162000c1e1100 */
        /* <DEDUP_REMOVED lines=8> */
[----:B------:R0:W5:Y:S01]  /*7d50*/  @!P1 LDG.E.U8 R186, desc[UR26][R126.64] ;  /* 0x0000001a7eba9981 */ /* 0x000162000c1e1100 */
[----:B------:R-:W-:-:S06]  /*7d60*/  ISETP.GE.AND P1, PT, R167, UR31, PT ;  /* 0x0000001fa7007c0c */ /* 0x000fcc000bf26270 */
[----:B0-----:R-:W-:Y:S02]  /*7d70*/  @!P0 IMAD.MOV.U32 R126, RZ, RZ, R28 ;  /* 0x000000ffff7e8224 */ /* 0x001fe400078e001c */
[----:B------:R-:W-:-:S05]  /*7d80*/  @!P0 IMAD.MOV.U32 R127, RZ, RZ, R30 ;  /* 0x000000ffff7f8224 */ /* 0x000fca00078e001e */
[----:B------:R0:W5:Y:S02]  /*7d90*/  @!P0 LDG.E.U8 R206, desc[UR26][R126.64] ;  /* 0x0000001a7ece8981 */ /* 0x000164000c1e1100 */
[----:B0-----:R-:W-:Y:S02]  /*7da0*/  @!P1 IMAD.MOV.U32 R126, RZ, RZ, R22 ;  /* 0x000000ffff7e9224 */ /* 0x001fe400078e0016 */
[----:B------:R-:W-:-:S05]  /*7db0*/  @!P1 IMAD.MOV.U32 R127, RZ, RZ, R24 ;  /* 0x000000ffff7f9224 */ /* 0x000fca00078e0018 */
[----:B------:R0:W5:Y:S01]  /*7dc0*/  @!P1 LDG.E.U8 R205, desc[UR26][R126.64] ;  /* 0x0000001a7ecd9981 */ /* 0x000162000c1e1100 */
[----:B------:R-:W-:Y:S01]  /*7dd0*/  PRMT R204, RZ, 0x7610, R204 ;  /* 0x00007610ffcc7816 */ /* 0x000fe200000000cc */
[----:B0-----:R-:W0:Y:S02]  /*7de0*/  S2R R127, SR_TID.X ;  /* 0x00000000007f7919 */ /* 0x001e240000002100 */
[----:B0-----:R-:W-:-:S04]  /*7df0*/  LEA.HI R126, R127, 0x3c, RZ, 0x1a ;  /* 0x0000003c7f7e7811 */ /* 0x001fc800078fd0ff */
[----:B------:R-:W-:Y:S02]  /*7e00*/  ISETP.GE.AND P0, PT, R126, UR31, PT ;  /* 0x0000001f7e007c0c */ /* 0x000fe4000bf06270 */
[----:B------:R-:W-:-:S04]  /*7e10*/  LOP3.LUT R126, R127, 0x3f, RZ, 0xc0, !PT ;  /* 0x0000003f7f7e7812 */ /* 0x000fc800078ec0ff */
[----:B------:R-:W-:-:S07]  /*7e20*/  ISETP.GE.AND P1, PT, R126, UR31, PT ;  /* 0x0000001f7e007c0c */ /* 0x000fce000bf26270 */
[----:B------:R-:W-:Y:S02]  /*7e30*/  @!P0 IMAD.MOV.U32 R126, RZ, RZ, R31 ;  /* 0x000000ffff7e8224 */ /* 0x000fe400078e001f */
[----:B------:R-:W-:-:S05]  /*7e40*/  @!P0 IMAD.MOV.U32 R127, RZ, RZ, R32 ;  /* 0x000000ffff7f8224 */ /* 0x000fca00078e0020 */
[----:B------:R0:W5:Y:S01]  /*7e50*/  @!P0 LDG.E.U8 R204, desc[UR26][R126.64] ;  /* 0x0000001a7ecc8981 */ /* 0x000162000c1e1100 */
[----:B------:R-:W-:Y:S01]  /*7e60*/  PRMT R203, RZ, 0x7610, R203 ;  /* 0x00007610ffcb7816 */ /* 0x000fe200000000cb */
[----:B------:R-:W-:Y:S01]  /*7e70*/  BAR.SYNC.DEFER_BLOCKING 0x0 ;  /* 0x0000000000007b1d */ /* 0x000fe20000010000 */
[----:B------:R-:W-:Y:S01]  /*7e80*/  PRMT R208, RZ, 0x7610, R208 ;  /* 0x00007610ffd07816 */ /* 0x000fe200000000d0 */
[----:B0-----:R-:W-:Y:S02]  /*7e90*/  @!P1 IMAD.MOV.U32 R126, RZ, RZ, R35 ;  /* 0x000000ffff7e9224 */ /* 0x001fe400078e0023 */
[----:B------:R-:W-:Y:S01]  /*7ea0*/  @!P1 IMAD.MOV.U32 R127, RZ, RZ, R36 ;  /* 0x000000ffff7f9224 */ /* 0x000fe200078e0024 */
[----:B------:R-:W-:Y:S02]  /*7eb0*/  PRMT R207, RZ, 0x7610, R207 ;  /* 0x00007610ffcf7816 */ /* 0x000fe400000000cf */
[----:B------:R-:W-:Y:S02]  /*7ec0*/  PRMT R202, RZ, 0x7610, R202 ;  /* 0x00007610ffca7816 */ /* 0x000fe400000000ca */
[----:B------:R0:W5:Y:S02]  /*7ed0*/  @!P1 LDG.E.U8 R203, desc[UR26][R126.64] ;  /* 0x0000001a7ecb9981 */ /* 0x000164000c1e1100 */
[----:B0-----:R-:W-:-:S02]  /*7ee0*/  @!P1 IMAD.MOV.U32 R126, RZ, RZ, R38 ;  /* 0x000000ffff7e9224 */ /* 0x001fc400078e0026 */
[----:B------:R-:W-:-:S05]  /*7ef0*/  @!P1 IMAD.MOV.U32 R127, RZ, RZ, R44 ;  /* 0x000000ffff7f9224 */ /* 0x000fca00078e002c */
[----:B------:R0:W5:Y:S02]  /*7f00*/  @!P1 LDG.E.U8 R208, desc[UR26][R126.64] ;  /* 0x0000001a7ed09981 */ /* 0x000164000c1e1100 */
[----:B0-----:R-:W-:Y:S02]  /*7f10*/  @!P1 IMAD.MOV.U32 R126, RZ, RZ, R40 ;  /* 0x000000ffff7e9224 */ /* 0x001fe400078e0028 */
[----:B------:R-:W-:-:S05]  /*7f20*/  @!P1 IMAD.MOV.U32 R127, RZ, RZ, R48 ;  /* 0x000000ffff7f9224 */ /* 0x000fca00078e0030 */
[----:B------:R0:W5:Y:S01]  /*7f30*/  @!P1 LDG.E.U8 R207, desc[UR26][R126.64] ;  /* 0x0000001a7ecf9981 */ /* 0x000162000c1e1100 */
[----:B------:R-:W-:Y:S01]  /*7f40*/  PRMT R201, RZ, 0x7610, R201 ;  /* 0x00007610ffc97816 */ /* 0x000fe200000000c9 */
        /* <DEDUP_REMOVED lines=10> */
[----:B------:R0:W5:Y:S04]  /*7ff0*/  @!P1 LDG.E.U8 R200, desc[UR26][R126.64] ;  /* 0x0000001a7ec89981 */ /* 0x000168000c1e1100 */
[----:B--2---:R1:W-:Y:S01]  /*8000*/  STS.U8 [R33+UR12+0x9000], R198 ;  /* 0x009000c621007988 */ /* 0x0043e2000800000c */
[----:B0-----:R-:W-:Y:S02]  /*8010*/  @!P1 IMAD.MOV.U32 R126, RZ, RZ, R55 ;  /* 0x000000ffff7e9224 */ /* 0x001fe400078e0037 */
[----:B------:R-:W-:Y:S01]  /*8020*/  @!P1 IMAD.MOV.U32 R127, RZ, RZ, R64 ;  /* 0x000000ffff7f9224 */ /* 0x000fe200078e0040 */
[----:B-1----:R-:W-:-:S04]  /*8030*/  PRMT R198, RZ, 0x7610, R198 ;  /* 0x00007610ffc67816 */ /* 0x002fc800000000c6 */
[----:B------:R0:W2:Y:S04]  /*8040*/  @!P1 LDG.E.U8 R199, desc[UR26][R126.64] ;  /* 0x0000001a7ec79981 */ /* 0x0000a8000c1e1100 */
[----:B---3--:R1:W-:Y:S01]  /*8050*/  STS.U8 [R33+UR12+0x9200], R197 ;  /* 0x009200c521007988 */ /* 0x0083e2000800000c */
[----:B0-----:R-:W-:Y:S02]  /*8060*/  @!P1 IMAD.MOV.U32 R126, RZ, RZ, R59 ;  /* 0x000000ffff7e9224 */ /* 0x001fe400078e003b */
[----:B------:R-:W-:Y:S01]  /*8070*/  @!P1 IMAD.MOV.U32 R127, RZ, RZ, R68 ;  /* 0x000000ffff7f9224 */ /* 0x000fe200078e0044 */
[----:B-1----:R-:W-:-:S04]  /*8080*/  PRMT R197, RZ, 0x7610, R197 ;  /* 0x00007610ffc57816 */ /* 0x002fc800000000c5 */
[----:B------:R0:W3:Y:S04]  /*8090*/  @!P1 LDG.E.U8 R198, desc[UR26][R126.64] ;  /* 0x0000001a7ec69981 */ /* 0x0000e8000c1e1100 */
[----:B----4-:R1:W-:Y:S01]  /*80a0*/  STS.U8 [R33+UR12+0x9400], R196 ;  /* 0x009400c421007988 */ /* 0x0103e2000800000c */
[----:B0-----:R-:W-:Y:S02]  /*80b0*/  @!P1 IMAD.MOV.U32 R126, RZ, RZ, R63 ;  /* 0x000000ffff7e9224 */ /* 0x001fe400078e003f */
[----:B------:R-:W-:Y:S01]  /*80c0*/  @!P1 IMAD.MOV.U32 R127, RZ, RZ, R72 ;  /* 0x000000ffff7f9224 */ /* 0x000fe200078e0048 */
[----:B-1----:R-:W-:-:S04]  /*80d0*/  PRMT R196, RZ, 0x7610, R196 ;  /* 0x00007610ffc47816 */ /* 0x002fc800000000c4 */
[----:B------:R0:W4:Y:S04]  /*80e0*/  @!P1 LDG.E.U8 R197, desc[UR26][R126.64] ;  /* 0x0000001a7ec59981 */ /* 0x000128000c1e1100 */
[----:B-----5:R1:W-:Y:S01]  /*80f0*/  STS.U8 [R33+UR12+0x9600], R195 ;  /* 0x009600c321007988 */ /* 0x0203e2000800000c */
[----:B0-----:R-:W-:Y:S02]  /*8100*/  @!P1 IMAD.MOV.U32 R126, RZ, RZ, R67 ;  /* 0x000000ffff7e9224 */ /* 0x001fe400078e0043 */
[----:B------:R-:W-:Y:S01]  /*8110*/  @!P1 IMAD.MOV.U32 R127, RZ, RZ, R76 ;  /* 0x000000ffff7f9224 */ /* 0x000fe200078e004c */
[----:B-1----:R-:W-:-:S04]  /*8120*/  PRMT R195, RZ, 0x7610, R195 ;  /* 0x00007610ffc37816 */ /* 0x002fc800000000c3 */
[----:B------:R0:W5:Y:S04]  /*8130*/  @!P1 LDG.E.U8 R196, desc[UR26][R126.64] ;  /* 0x0000001a7ec49981 */ /* 0x000168000c1e1100 */
[----:B------:R1:W-:Y:S01]  /*8140*/  STS.U8 [R33+UR12+0x9800], R194 ;  /* 0x009800c221007988 */ /* 0x0003e2000800000c */
[----:B0-----:R-:W-:Y:S02]  /*8150*/  @!P1 IMAD.MOV.U32 R126, RZ, RZ, R69 ;  /* 0x000000ffff7e9224 */ /* 0x001fe400078e0045 */
[----:B------:R-:W-:Y:S01]  /*8160*/  @!P1 IMAD.MOV.U32 R127, RZ, RZ, R78 ;  /* 0x000000ffff7f9224 */ /* 0x000fe200078e004e */
[----:B-1----:R-:W-:-:S04]  /*8170*/  PRMT R194, RZ, 0x7610, R194 ;  /* 0x00007610ffc27816 */ /* 0x002fc800000000c2 */
[----:B------:R0:W3:Y:S04]  /*8180*/  @!P1 LDG.E.U8 R195, desc[UR26][R126.64] ;  /* 0x0000001a7ec39981 */ /* 0x0000e8000c1e1100 */
[----:B------:R1:W-:Y:S01]  /*8190*/  STS.U8 [R33+UR12+0x9a00], R193 ;  /* 0x009a00c121007988 */ /* 0x0003e2000800000c */
[----:B0-----:R-:W-:Y:S02]  /*81a0*/  @!P1 IMAD.MOV.U32 R126, RZ, RZ, R73 ;  /* 0x000000ffff7e9224 */ /* 0x001fe400078e0049 */
[----:B------:R-:W-:Y:S01]  /*81b0*/  @!P1 IMAD.MOV.U32 R127, RZ, RZ, R82 ;  /* 0x000000ffff7f9224 */ /* 0x000fe200078e0052 */
[----:B-1----:R-:W-:-:S04]  /*81c0*/  PRMT R193, RZ, 0x7610, R193 ;  /* 0x00007610ffc17816 */ /* 0x002fc800000000c1 */
[----:B------:R0:W4:Y:S04]  /*81d0*/  @!P1 LDG.E.U8 R194, desc[UR26][R126.64] ;  /* 0x0000001a7ec29981 */ /* 0x000128000c1e1100 */
[----:B------:R1:W-:Y:S01]  /*81e0*/  STS.U8 [R33+UR12+0x9c00], R192 ;  /* 0x009c00c021007988 */ /* 0x0003e2000800000c */
        /* <DEDUP_REMOVED lines=23> */
[----:B------:R0:W5:Y:S02]  /*8360*/  @!P1 LDG.E.U8 R189, desc[UR26][R126.64] ;  /* 0x0000001a7ebd9981 */ /* 0x000164000c1e1100 */
[----:B0-----:R-:W-:Y:S02]  /*8370*/  @!P1 IMAD.MOV.U32 R126, RZ, RZ, R91 ;  /* 0x000000ffff7e9224 */ /* 0x001fe400078e005b */
[----:B------:R-:W-:-:S05]  /*8380*/  @!P1 IMAD.MOV.U32 R127, RZ, RZ, R100 ;  /* 0x000000ffff7f9224 */ /* 0x000fca00078e0064 */
[----:B------:R0:W5:Y:S04]  /*8390*/  @!P1 LDG.E.U8 R188, desc[UR26][R126.64] ;  /* 0x0000001a7ebc9981 */ /* 0x000168000c1e1100 */
[----:B------:R1:W-:Y:S01]  /*83a0*/  STS.U8 [R34+UR12+0x9700], R187 ;  /* 0x009700bb22007988 */ /* 0x0003e2000800000c */
[----:B0-----:R-:W-:Y:S02]  /*83b0*/  @!P1 IMAD.MOV.U32 R126, RZ, RZ, R93 ;  /* 0x000000ffff7e9224 */ /* 0x001fe400078e005d */
[----:B------:R-:W-:Y:S01]  /*83c0*/  @!P1 IMAD.MOV.U32 R127, RZ, RZ, R102 ;  /* 0x000000ffff7f9224 */ /* 0x000fe200078e0066 */
[----:B-1----:R-:W-:Y:S01]  /*83d0*/  PRMT R187, RZ, 0x7610, R187 ;  /* 0x00007610ffbb7816 */ /* 0x002fe200000000bb */
[----:B------:R0:W-:Y:S05]  /*83e0*/  STS.U8 [R34+UR12+0x9900], R186 ;  /* 0x009900ba22007988 */ /* 0x0001ea000800000c */
[----:B------:R1:W5:Y:S01]  /*83f0*/  @!P1 LDG.E.U8 R187, desc[UR26][R126.64] ;  /* 0x0000001a7ebb9981 */ /* 0x000362000c1e1100 */
[----:B0-----:R-:W-:-:S03]  /*8400*/  PRMT R186, RZ, 0x7610, R186 ;  /* 0x00007610ffba7816 */ /* 0x001fc600000000ba */
[----:B------:R0:W-:Y:S01]  /*8410*/  STS.U8 [R34+UR12+0x9b00], R206 ;  /* 0x009b00ce22007988 */ /* 0x0001e2000800000c */
[----:B-1----:R-:W-:Y:S02]  /*8420*/  @!P1 IMAD.MOV.U32 R126, RZ, RZ, R97 ;  /* 0x000000ffff7e9224 */ /* 0x002fe400078e0061 */
[----:B------:R-:W-:Y:S01]  /*8430*/  @!P1 IMAD.MOV.U32 R127, RZ, RZ, R106 ;  /* 0x000000ffff7f9224 */ /* 0x000fe200078e006a */
[----:B0-----:R-:W-:-:S04]  /*8440*/  PRMT R206, RZ, 0x7610, R206 ;  /* 0x00007610ffce7816 */ /* 0x001fc800000000ce */
        /* <DEDUP_REMOVED lines=218> */
[----:B------:R-:W5:Y:S01]  /*91f0*/  @!P1 LDG.E.U8 R188, desc[UR26][R126.64] ;  /* 0x0000001a7ebc9981 */ /* 0x000f62000c1e1100 */
[----:B------:R-:W-:Y:S01]  /*9200*/  ULEA UR15, UR32, UR12, 0x3 ;  /* 0x0000000c200f7291 */ /* 0x000fe2000f8e18ff */
[----:B------:R-:W-:Y:S02]  /*9210*/  UMOV UR4, UR5 ;  /* 0x0000000500047c82 */ /* 0x000fe40008000000 */
[----:B------:R0:W-:Y:S01]  /*9220*/  STS.U8 [R34+UR12+0x5300], R187 ;  /* 0x005300bb22007988 */ /* 0x0001e2000800000c */
[----:B------:R-:W-:-:S03]  /*9230*/  UIADD3 UR15, UPT, UPT, UR15, 0xa000, URZ ;  /* 0x0000a0000f0f7890 */ /* 0x000fc6000fffe0ff */
[----:B------:R0:W-:Y:S04]  /*9240*/  STS.U8 [R34+UR12+0x5500], R186 ;  /* 0x005500ba22007988 */ /* 0x0001e8000800000c */
[----:B------:R0:W-:Y:S04]  /*9250*/  STS.U8 [R34+UR12+0x5700], R206 ;  /* 0x005700ce22007988 */ /* 0x0001e8000800000c */
[----:B------:R0:W-:Y:S04]  /*9260*/  STS.U8 [R34+UR12+0x5900], R205 ;  /* 0x005900cd22007988 */ /* 0x0001e8000800000c */
[----:B------:R0:W-:Y:S04]  /*9270*/  STS.U8 [R34+UR12+0x5b00], R204 ;  /* 0x005b00cc22007988 */ /* 0x0001e8000800000c */
[----:B------:R0:W-:Y:S04]  /*9280*/  STS.U8 [R34+UR12+0x5d00], R203 ;  /* 0x005d00cb22007988 */ /* 0x0001e8000800000c */
[----:B------:R0:W-:Y:S04]  /*9290*/  STS.U8 [R34+UR12+0x5f00], R208 ;  /* 0x005f00d022007988 */ /* 0x0001e8000800000c */
[----:B------:R0:W-:Y:S04]  /*92a0*/  STS.U8 [R34+UR12+0x6100], R207 ;  /* 0x006100cf22007988 */ /* 0x0001e8000800000c */
[----:B------:R0:W-:Y:S04]  /*92b0*/  STS.U8 [R34+UR12+0x6300], R202 ;  /* 0x006300ca22007988 */ /* 0x0001e8000800000c */
[----:B--2---:R0:W-:Y:S04]  /*92c0*/  STS.U8 [R34+UR12+0x6500], R201 ;  /* 0x006500c922007988 */ /* 0x0041e8000800000c */
[----:B---3--:R0:W-:Y:S04]  /*92d0*/  STS.U8 [R34+UR12+0x6700], R200 ;  /* 0x006700c822007988 */ /* 0x0081e8000800000c */
[----:B----4-:R0:W-:Y:S04]  /*92e0*/  STS.U8 [R34+UR12+0x6900], R199 ;  /* 0x006900c722007988 */ /* 0x0101e8000800000c */
[----:B-----5:R0:W-:Y:S04]  /*92f0*/  STS.U8 [R34+UR12+0x6b00], R198 ;  /* 0x006b00c622007988 */ /* 0x0201e8000800000c */
        /* <DEDUP_REMOVED lines=9> */
[----:B------:R0:W-:Y:S01]  /*9390*/  STS.U8 [R34+UR12+0x7f00], R188 ;  /* 0x007f00bc22007988 */ /* 0x0001e2000800000c */
[----:B------:R1:W-:Y:S06]  /*93a0*/  MEMBAR.ALL.CTA ;  /* 0x0000000000007992 */ /* 0x0003ec0000008000 */
[----:B-1----:R-:W1:Y:S02]  /*93b0*/  FENCE.VIEW.ASYNC.S ;  /* 0x00000000000073c6 */ /* 0x002e640000000000 */
[----:B-1----:R-:W-:Y:S06]  /*93c0*/  BAR.SYNC.DEFER_BLOCKING 0x0 ;  /* 0x0000000000007b1d */ /* 0x002fec0000010000 */
[----:B------:R-:W-:Y:S05]  /*93d0*/  BRA.U UP1, `(.L_x_9) ;  /* 0x00000001013c7547 */ /* 0x000fea000b800000 */
[----:B------:R-:W-:Y:S01]  /*93e0*/  UMOV UR20, UR6 ;  /* 0x0000000600147c82 */ /* 0x000fe20008000000 */
[----:B------:R-:W-:Y:S01]  /*93f0*/  UMOV UR21, 0x80004020 ;  /* 0x8000402000157882 */ /* 0x000fe20000000000 */
[----:B------:R-:W-:Y:S01]  /*9400*/  UMOV UR22, UR8 ;  /* 0x0000000800167c82 */ /* 0x000fe20008000000 */
[----:B------:R-:W-:Y:S01]  /*9410*/  UMOV UR23, 0x80004020 ;  /* 0x8000402000177882 */ /* 0x000fe20000000000 */
[----:B------:R-:W-:Y:S01]  /*9420*/  UMOV UR24, 0x0 ;  /* 0x0000000000187882 */ /* 0x000fe20000000000 */
[----:B------:R-:W-:Y:S01]  /*9430*/  UMOV UR25, 0x4408010 ;  /* 0x0440801000197882 */ /* 0x000fe20000000000 */
[----:B------:R-:W-:Y:S01]  /*9440*/  UMOV UR10, UR15 ;  /* 0x0000000f000a7c82 */ /* 0x000fe20008000000 */
[----:B------:R-:W-:Y:S01]  /*9450*/  UMOV UR11, URZ ;  /* 0x000000ff000b7c82 */ /* 0x000fe20008000000 */
[----:B------:R-:W-:Y:S01]  /*9460*/  UMOV UR36, 0x0 ;  /* 0x0000000000247882 */ /* 0x000fe20000000000 */
[----:B------:R-:W-:Y:S01]  /*9470*/  UMOV UR37, 0x4408010 ;  /* 0x0440801000257882 */ /* 0x000fe20000000000 */
[----:B------:R1:W-:Y:S01]  /*9480*/  UTCQMMA gdesc[UR20], gdesc[UR22], tmem[UR13], tmem[UR24], idesc[UR25], UPT ;  /* 0x00ff1816140075ea */ /* 0x0003e2000b80030d */
[----:B------:R-:W-:Y:S01]  /*9490*/  UMOV UR5, UR10 ;  /* 0x0000000a00057c82 */ /* 0x000fe20008000000 */
[----:B------:R1:W-:Y:S01]  /*94a0*/  UTCQMMA gdesc[UR16], gdesc[UR18], tmem[UR13], tmem[UR36], idesc[UR37], UPT ;  /* 0x00ff2412100075ea */ /* 0x0003e2000b80030d */
[----:B------:R1:W-:Y:S01]  /*94b0*/  UTCBAR [UR5], URZ ;  /* 0x000000ff050073e9 */ /* 0x0003e200080000ff */
[----:B------:R-:W-:-:S02]  /*94c0*/  NOP ;  /* 0x0000000000007918 */ /* 0x000fc40000000000 */
.L_x_9:
[----:B------:R-:W-:Y:S01]  /*94d0*/  UIADD3 UR32, UPT, UPT, UR32, 0x1, URZ ;  /* 0x0000000120207890 */ /* 0x000fe2000fffe0ff */
[----:B------:R-:W-:Y:S01]  /*94e0*/  IMAD.U32 R126, RZ, RZ, UR4 ;  /* 0x00000004ff7e7e24 */ /* 0x000fe2000f8e00ff */
[----:B------:R-:W-:Y:S02]  /*94f0*/  UIADD3 UR30, UPT, UPT, UR30, -0x1, URZ ;  /* 0xffffffff1e1e7890 */ /* 0x000fe4000fffe0ff */
[----:B------:R-:W-:Y:S02]  /*9500*/  UISETP.GT.AND UP2, UPT, UR32, 0x1, UPT ;  /* 0x000000012000788c */ /* 0x000fe4000bf44270 */
[----:B------:R-:W-:Y:S02]  /*9510*/  UIADD3 UR31, UPT, UPT, UR31, -0x40, URZ ;  /* 0xffffffc01f1f7890 */ /* 0x000fe4000fffe0ff */
[----:B-1----:R-:W-:Y:S02]  /*9520*/  USEL UR5, URZ, 0x1, !UP2 ;  /* 0x00000001ff057887 */ /* 0x002fe4000d000000 */
[----:B------:R-:W-:-:S02]  /*9530*/  USEL UR32, UR32, URZ, !UP2 ;  /* 0x000000ff20207287 */ /* 0x000fc4000d000000 */
[----:B------:R-:W-:Y:S02]  /*9540*/  UISETP.NE.U32.AND UP2, UPT, UR30, URZ, UPT ;  /* 0x000000ff1e00728c */ /* 0x000fe4000bf45070 */
[----:B------:R-:W-:-:S07]  /*9550*/  ULOP3.LUT UR5, UR4, UR5, URZ, 0x3c, !UPT ;  /* 0x0000000504057292 */ /* 0x000fce000f8e3cff */
[----:B------:R-:W-:Y:S05]  /*9560*/  BRA.U UP2, `(.L_x_10) ;  /* 0xffffffd9023c7547 */ /* 0x000fea000b83ffff */
.L_x_7:
[----:B------:R-:W1:Y:S02]  /*9570*/  LDCU UR5, c[0x0][0x3a0] ;  /* 0x00007400ff0577ac */ /* 0x000e640008000800 */
[----:B-1----:R-:W-:-:S04]  /*9580*/  UIADD3 UR5, UPT, UPT, UR5, 0x3f, URZ ;  /* 0x0000003f05057890 */ /* 0x002fc8000fffe0ff */
[----:B------:R-:W-:-:S09]  /*9590*/  UISETP.GE.AND UP1, UPT, UR5, 0x40, UPT ;  /* 0x000000400500788c */ /* 0x000fd2000bf26270 */
[----:B------:R-:W-:Y:S05]  /*95a0*/  BRA.U !UP1, `(.L_x_11) ;  /* 0x0000000109107547 */ /* 0x000fea000b800000 */
[----:B------:R-:W-:-:S06]  /*95b0*/  USHF.L.U32 UR4, UR4, 0x1f, URZ ;  /* 0x0000001f04047899 */ /* 0x000fcc00080006ff */
[----:B------:R-:W-:-:S04]  /*95c0*/  IMAD.U32 R0, RZ, RZ, UR4 ;  /* 0x00000004ff007e24 */ /* 0x000fc8000f8e00ff */
[----:B------:R-:W1:Y:S02]  /*95d0*/  SYNCS.PHASECHK.TRANS64.TRYWAIT P0, [UR15], R0 ;  /* 0x00000000ff0075a7 */ /* 0x000e64000800110f */
[----:B-1----:R-:W-:Y:S05]  /*95e0*/  @!P0 BRA `(.L_x_12) ;  /* 0x0000002800348947 */ /* 0x002fea0003800000 */
.L_x_11:
[----:B------:R-:W-:Y:S06]  /*95f0*/  BAR.SYNC.DEFER_BLOCKING 0x0 ;  /* 0x0000000000007b1d */ /* 0x000fec0000010000 */
[----:B------:R-:W1:Y:S01]  /*9600*/  LDCU UR4, c[0x0][0x3b4] ;  /* 0x00007680ff0477ac */ /* 0x000e620008000800 */
[----:B------:R-:W2:Y:S01]  /*9610*/  S2R R71, SR_TID.X ;  /* 0x0000000000477919 */ /* 0x000ea20000002100 */
[----:B------:R-:W3:Y:S01]  /*9620*/  LDCU.128 UR8, c[0x0][0x390] ;  /* 0x00007200ff0877ac */ /* 0x000ee20008000c00 */
[----:B------:R-:W4:Y:S01]  /*9630*/  LDL.LU R73, [R1+0x28] ;  /* 0x0000280001497983 */ /* 0x000f220000300800 */
[----:B------:R-:W5:Y:S02]  /*9640*/  @!P4 SYNCS.CCTL.IV [UR12+0xa000] ;  /* 0x00a00000ff00c9b1 */ /* 0x000f64000800000c */
[----:B-----5:R-:W-:Y:S06]  /*9650*/  BAR.SYNC.DEFER_BLOCKING 0x0 ;  /* 0x0000000000007b1d */ /* 0x020fec0000010000 */
[----:B0-----:R-:W-:Y:S01]  /*9660*/  LDTM.16dp32bit_t0_t15.x64 R4, tmem[UR14] ;  /* 0x0000000e000479ee */ /* 0x001fe20008b00000 */
[----:B------:R-:W0:Y:S01]  /*9670*/  LDTM.16dp32bit_t16_t31.x64 R4, tmem[UR14+0x40] ;  /* 0x0000400e000479ee */ /* 0x000e220008b20000 */
[C---:B--2---:R-:W-:Y:S01]  /*9680*/  IMAD.SHL.U32 R0, R71.reuse, 0x100, RZ ;  /* 0x0000010047007824 */ /* 0x044fe200078e00ff */
[C---:B------:R-:W-:Y:S01]  /*9690*/  LOP3.LUT R2, R71.reuse, 0x80, RZ, 0xc0, !PT ;  /* 0x0000008047027812 */ /* 0x040fe200078ec0ff */
[----:B------:R-:W-:-:S03]  /*96a0*/  IMAD.SHL.U32 R3, R71, 0x8, RZ ;  /* 0x0000000847037824 */ /* 0x000fc600078e00ff */
[----:B------:R-:W-:Y:S01]  /*96b0*/  LOP3.LUT R0, R0, 0x1000, RZ, 0xc0, !PT ;  /* 0x0000100000007812 */ /* 0x000fe200078ec0ff */
[----:B------:R-:W2:Y:S04]  /*96c0*/  @!P4 SYNCS.CCTL.IV [UR12+0xa008] ;  /* 0x00a00800ff00c9b1 */ /* 0x000ea8000800000c */
[----:B------:R-:W-:Y:S01]  /*96d0*/  VIADD R69, R0, UR12 ;  /* 0x0000000c00457c36 */ /* 0x000fe20008000000 */
[----:B------:R-:W-:Y:S01]  /*96e0*/  NOP ;  /* 0x0000000000007918 */ /* 0x000fe20000000000 */
[----:B------:R-:W-:Y:S02]  /*96f0*/  IMAD.SHL.U32 R0, R71, 0x10, RZ ;  /* 0x0000001047007824 */ /* 0x000fe400078e00ff */
[----:B------:R-:W-:Y:S01]  /*9700*/  IMAD R69, R2, 0x40, R69 ;  /* 0x0000004002457824 */ /* 0x000fe200078e0245 */
[----:B------:R-:W-:Y:S01]  /*9710*/  LOP3.LUT R2, R3, 0x300, RZ, 0xc0, !PT ;  /* 0x0000030003027812 */ /* 0x000fe200078ec0ff */
[----:B------:R-:W5:Y:S01]  /*9720*/  LDL.LU R71, [R1+0x24] ;  /* 0x0000240001477983 */ /* 0x000f620000300800 */
[----:B0-----:R-:W-:-:S02]  /*9730*/  F2FP.SATFINITE.E4M3.F32.PACK_AB_MERGE_C R4, R5, R4, RZ ;  /* 0x000000040504723e */ /* 0x001fc400048070ff */
[----:B------:R-:W-:Y:S02]  /*9740*/  F2FP.SATFINITE.E4M3.F32.PACK_AB_MERGE_C R8, R9, R8, RZ ;  /* 0x000000080908723e */ /* 0x000fe400048070ff */
[----:B------:R-:W-:Y:S02]  /*9750*/  F2FP.SATFINITE.E4M3.F32.PACK_AB_MERGE_C R12, R13, R12, RZ ;  /* 0x0000000c0d0c723e */ /* 0x000fe400048070ff */
[----:B------:R-:W-:Y:S02]  /*9760*/  F2FP.SATFINITE.E4M3.F32.PACK_AB_MERGE_C R20, R21, R20, RZ ;  /* 0x000000141514723e */ /* 0x000fe400048070ff */
[----:B------:R-:W-:Y:S02]  /*9770*/  F2FP.SATFINITE.E4M3.F32.PACK_AB_MERGE_C R24, R25, R24, RZ ;  /* 0x000000181918723e */ /* 0x000fe400048070ff */
[----:B------:R-:W-:Y:S02]  /*9780*/  F2FP.SATFINITE.E4M3.F32.PACK_AB_MERGE_C R28, R29, R28, RZ ;  /* 0x0000001c1d1c723e */ /* 0x000fe400048070ff */
[----:B------:R-:W-:-:S02]  /*9790*/  F2FP.SATFINITE.E4M3.F32.PACK_AB_MERGE_C R36, R37, R36, RZ ;  /* 0x000000242524723e */ /* 0x000fc400048070ff */
[----:B------:R-:W-:Y:S02]  /*97a0*/  F2FP.SATFINITE.E4M3.F32.PACK_AB_MERGE_C R40, R41, R40, RZ ;  /* 0x000000282928723e */ /* 0x000fe400048070ff */
[----:B------:R-:W-:Y:S02]  /*97b0*/  F2FP.SATFINITE.E4M3.F32.PACK_AB_MERGE_C R44, R45, R44, RZ ;  /* 0x0000002c2d2c723e */ /* 0x000fe400048070ff */
[----:B------:R-:W-:Y:S02]  /*97c0*/  LOP3.LUT R3, R0, 0xf0, RZ, 0xc0, !PT ;  /* 0x000000f000037812 */ /* 0x000fe400078ec0ff */
[----:B------:R-:W-:Y:S02]  /*97d0*/  F2FP.SATFINITE.E4M3.F32.PACK_AB_MERGE_C R22, R23, R22, RZ ;  /* 0x000000161716723e */ /* 0x000fe400048070ff */
[----:B------:R-:W-:Y:S02]  /*97e0*/  LOP3.LUT R21, R4, 0xffff, RZ, 0xc0, !PT ;  /* 0x0000ffff04157812 */ /* 0x000fe400078ec0ff */
[----:B------:R-:W-:-:S02]  /*97f0*/  LOP3.LUT R76, R8, 0xffff, RZ, 0xc0, !PT ;  /* 0x0000ffff084c7812 */ /* 0x000fc400078ec0ff */
[----:B------:R-:W-:Y:S02]  /*9800*/  LOP3.LUT R78, R12, 0xffff, RZ, 0xc0, !PT ;  /* 0x0000ffff0c4e7812 */ /* 0x000fe400078ec0ff */
[----:B------:R-:W-:Y:S02]  /*9810*/  LOP3.LUT R23, R20, 0xffff, RZ, 0xc0, !PT ;  /* 0x0000ffff14177812 */ /* 0x000fe400078ec0ff */
[----:B------:R-:W-:Y:S02]  /*9820*/  LOP3.LUT R24, R24, 0xffff, RZ, 0xc0, !PT ;  /* 0x0000ffff18187812 */ /* 0x000fe400078ec0ff */
[----:B------:R-:W-:Y:S02]  /*9830*/  LOP3.LUT R28, R28, 0xffff, RZ, 0xc0, !PT ;  /* 0x0000ffff1c1c7812 */ /* 0x000fe400078ec0ff */
[----:B------:R-:W-:Y:S02]  /*9840*/  LOP3.LUT R36, R36, 0xffff, RZ, 0xc0, !PT ;  /* 0x0000ffff24247812 */ /* 0x000fe400078ec0ff */
[----:B------:R-:W-:-:S02]  /*9850*/  LOP3.LUT R37, R40, 0xffff, RZ, 0xc0, !PT ;  /* 0x0000ffff28257812 */ /* 0x000fc400078ec0ff */
[----:B------:R-:W-:Y:S02]  /*9860*/  LOP3.LUT R44, R44, 0xffff, RZ, 0xc0, !PT ;  /* 0x0000ffff2c2c7812 */ /* 0x000fe400078ec0ff */
[----:B------:R-:W-:Y:S02]  /*9870*/  F2FP.SATFINITE.E4M3.F32.PACK_AB_MERGE_C R6, R7, R6, RZ ;  /* 0x000000060706723e */ /* 0x000fe400048070ff */
[----:B------:R-:W-:Y:S02]  /*9880*/  F2FP.SATFINITE.E4M3.F32.PACK_AB_MERGE_C R10, R11, R10, RZ ;  /* 0x0000000a0b0a723e */ /* 0x000fe400048070ff */
[----:B------:R-:W-:Y:S02]  /*9890*/  F2FP.SATFINITE.E4M3.F32.PACK_AB_MERGE_C R14, R15, R14, RZ ;  /* 0x0000000e0f0e723e */ /* 0x000fe400048070ff */
[----:B------:R-:W-:Y:S02]  /*98a0*/  F2FP.SATFINITE.E4M3.F32.PACK_AB_MERGE_C R26, R27, R26, RZ ;  /* 0x0000001a1b1a723e */ /* 0x000fe400048070ff */
[----:B------:R-:W-:-:S02]  /*98b0*/  F2FP.SATFINITE.E4M3.F32.PACK_AB_MERGE_C R30, R31, R30, RZ ;  /* 0x0000001e1f1e723e */ /* 0x000fc400048070ff */
[----:B------:R-:W-:Y:S02]  /*98c0*/  F2FP.SATFINITE.E4M3.F32.PACK_AB_MERGE_C R38, R39, R38, RZ ;  /* 0x000000262726723e */ /* 0x000fe400048070ff */
[----:B------:R-:W-:Y:S02]  /*98d0*/  F2FP.SATFINITE.E4M3.F32.PACK_AB_MERGE_C R42, R43, R42, RZ ;  /* 0x0000002a2b2a723e */ /* 0x000fe400048070ff */
[----:B------:R-:W-:Y:S02]  /*98e0*/  F2FP.SATFINITE.E4M3.F32.PACK_AB_MERGE_C R46, R47, R46, RZ ;  /* 0x0000002e2f2e723e */ /* 0x000fe400048070ff */
[----:B------:R-:W-:Y:S02]  /*98f0*/  F2FP.SATFINITE.E4M3.F32.PACK_AB_MERGE_C R54, R55, R54, RZ ;  /* 0x000000363736723e */ /* 0x000fe400048070ff */
[----:B------:R-:W-:Y:S02]  /*9900*/  F2FP.SATFINITE.E4M3.F32.PACK_AB_MERGE_C R58, R59, R58, RZ ;  /* 0x0000003a3b3a723e */ /* 0x000fe400048070ff */
[----:B------:R-:W-:-:S02]  /*9910*/  F2FP.SATFINITE.E4M3.F32.PACK_AB_MERGE_C R62, R63, R62, RZ ;  /* 0x0000003e3f3e723e */ /* 0x000fc400048070ff */
[----:B------:R-:W-:Y:S02]  /*9920*/  IADD3 R3, PT, PT, R2, R69, R3 ;  /* 0x0000004502037210 */ /* 0x000fe40007ffe003 */
[----:B------:R-:W-:Y:S02]  /*9930*/  F2FP.SATFINITE.E4M3.F32.PACK_AB_MERGE_C R32, R33, R32, RZ ;  /* 0x000000202120723e */ /* 0x000fe400048070ff */
[----:B------:R-:W-:Y:S02]  /*9940*/  F2FP.SATFINITE.E4M3.F32.PACK_AB_MERGE_C R34, R35, R34, RZ ;  /* 0x000000222322723e */ /* 0x000fe400048070ff */
[--C-:B------:R-:W-:Y:S02]  /*9950*/  PRMT R2, R78, 0x3340, R1.reuse ;  /* 0x000033404e027816 */ /* 0x100fe40000000001 */
[--C-:B------:R-:W-:Y:S02]  /*9960*/  PRMT R4, R28, 0x3340, R1.reuse ;  /* 0x000033401c047816 */ /* 0x100fe40000000001 */
[----:B------:R-:W-:-:S02]  /*9970*/  PRMT R8, R44, 0x3340, R1 ;  /* 0x000033402c087816 */ /* 0x000fc40000000001 */
[----:B------:R-:W-:Y:S02]  /*9980*/  PRMT R5, R21, 0x3340, R76 ;  /* 0x0000334015057816 */ /* 0x000fe4000000004c */
[----:B------:R-:W-:Y:S02]  /*9990*/  PRMT R7, R23, 0x3340, R24 ;  /* 0x0000334017077816 */ /* 0x000fe40000000018 */
[----:B------:R-:W-:Y:S02]  /*99a0*/  PRMT R13, R36, 0x3340, R37 ;  /* 0x00003340240d7816 */ /* 0x000fe40000000025 */
[----:B------:R-:W-:Y:S02]  /*99b0*/  LOP3.LUT R20, R6, 0xffff, RZ, 0xc0, !PT ;  /* 0x0000ffff06147812 */ /* 0x000fe400078ec0ff */
[----:B------:R-:W-:Y:S02]  /*99c0*/  LOP3.LUT R33, R10, 0xffff, RZ, 0xc0, !PT ;  /* 0x0000ffff0a217812 */ /* 0x000fe400078ec0ff */
[----:B------:R-:W-:-:S02]  /*99d0*/  LOP3.LUT R14, R14, 0xffff, RZ, 0xc0, !PT ;  /* 0x0000ffff0e0e7812 */ /* 0x000fc400078ec0ff */
[----:B------:R-:W-:Y:S02]  /*99e0*/  LOP3.LUT R22, R22, 0xffff, RZ, 0xc0, !PT ;  /* 0x0000ffff16167812 */ /* 0x000fe400078ec0ff */
[----:B------:R-:W-:Y:S02]  /*99f0*/  LOP3.LUT R35, R26, 0xffff, RZ, 0xc0, !PT ;  /* 0x0000ffff1a237812 */ /* 0x000fe400078ec0ff */
[----:B------:R-:W-:Y:S01]  /*9a00*/  LOP3.LUT R30, R30, 0xffff, RZ, 0xc0, !PT ;  /* 0x0000ffff1e1e7812 */ /* 0x000fe200078ec0ff */
[----:B------:R-:W4:Y:S01]  /*9a10*/  LDL.LU R26, [R1+0x20] ;  /* 0x00002000011a7983 */ /* 0x000f220000300800 */
[----:B------:R-:W-:Y:S02]  /*9a20*/  LOP3.LUT R38, R38, 0xffff, RZ, 0xc0, !PT ;  /* 0x0000ffff26267812 */ /* 0x000fe400078ec0ff */
[----:B------:R-:W-:Y:S02]  /*9a30*/  LOP3.LUT R39, R42, 0xffff, RZ, 0xc0, !PT ;  /* 0x0000ffff2a277812 */ /* 0x000fe400078ec0ff */
[----:B------:R-:W-:-:S02]  /*9a40*/  LOP3.LUT R46, R46, 0xffff, RZ, 0xc0, !PT ;  /* 0x0000ffff2e2e7812 */ /* 0x000fc400078ec0ff */
[----:B------:R-:W-:Y:S02]  /*9a50*/  LOP3.LUT R54, R54, 0xffff, RZ, 0xc0, !PT ;  /* 0x0000ffff36367812 */ /* 0x000fe400078ec0ff */
[----:B------:R-:W-:Y:S02]  /*9a60*/  LOP3.LUT R43, R58, 0xffff, RZ, 0xc0, !PT ;  /* 0x0000ffff3a2b7812 */ /* 0x000fe400078ec0ff */
[----:B------:R-:W-:Y:S02]  /*9a70*/  LOP3.LUT R62, R62, 0xffff, RZ, 0xc0, !PT ;  /* 0x0000ffff3e3e7812 */ /* 0x000fe400078ec0ff */
[----:B------:R-:W-:Y:S02]  /*9a80*/  F2FP.SATFINITE.E4M3.F32.PACK_AB_MERGE_C R16, R17, R16, RZ ;  /* 0x000000101110723e */ /* 0x000fe400048070ff */
[----:B------:R-:W-:Y:S02]  /*9a90*/  F2FP.SATFINITE.E4M3.F32.PACK_AB_MERGE_C R18, R19, R18, RZ ;  /* 0x000000121312723e */ /* 0x000fe400048070ff */
[----:B------:R-:W-:-:S02]  /*9aa0*/  PRMT R9, R5, 0x5410, R2 ;  /* 0x0000541005097816 */ /* 0x000fc40000000002 */
[----:B------:R-:W-:Y:S02]  /*9ab0*/  PRMT R11, R7, 0x5410, R4 ;  /* 0x00005410070b7816 */ /* 0x000fe40000000004 */
[----:B------:R-:W-:Y:S02]  /*9ac0*/  PRMT R13, R13, 0x5410, R8 ;  /* 0x000054100d0d7816 */ /* 0x000fe40000000008 */
[--C-:B------:R-:W-:Y:S02]  /*9ad0*/  PRMT R2, R14, 0x3340, R1.reuse ;  /* 0x000033400e027816 */ /* 0x100fe40000000001 */
[--C-:B------:R-:W-:Y:S02]  /*9ae0*/  PRMT R4, R30, 0x3340, R1.reuse ;  /* 0x000033401e047816 */ /* 0x100fe40000000001 */
[--C-:B------:R-:W-:Y:S02]  /*9af0*/  PRMT R6, R46, 0x3340, R1.reuse ;  /* 0x000033402e067816 */ /* 0x100fe40000000001 */
[----:B------:R-:W-:-:S02]  /*9b00*/  PRMT R8, R62, 0x3340, R1 ;  /* 0x000033403e087816 */ /* 0x000fc40000000001 */
[----:B------:R-:W-:Y:S02]  /*9b10*/  PRMT R5, R20, 0x3340, R33 ;  /* 0x0000334014057816 */ /* 0x000fe40000000021 */
[----:B------:R-:W-:Y:S02]  /*9b20*/  PRMT R7, R22, 0x3340, R35 ;  /* 0x0000334016077816 */ /* 0x000fe40000000023 */
[----:B------:R-:W-:Y:S02]  /*9b30*/  PRMT R17, R38, 0x3340, R39 ;  /* 0x0000334026117816 */ /* 0x000fe40000000027 */
[----:B------:R-:W-:Y:S02]  /*9b40*/  PRMT R19, R54, 0x3340, R43 ;  /* 0x0000334036137816 */ /* 0x000fe4000000002b */
[----:B------:R-:W-:Y:S02]  /*9b50*/  PRMT R25, R5, 0x5410, R2 ;  /* 0x0000541005197816 */ /* 0x000fe40000000002 */
[----:B------:R-:W-:-:S02]  /*9b60*/  PRMT R27, R7, 0x5410, R4 ;  /* 0x00005410071b7816 */ /* 0x000fc40000000004 */
[----:B------:R-:W-:Y:S02]  /*9b70*/  PRMT R29, R17, 0x5410, R6 ;  /* 0x00005410111d7816 */ /* 0x000fe40000000006 */
[----:B------:R-:W-:Y:S02]  /*9b80*/  PRMT R31, R19, 0x5410, R8 ;  /* 0x00005410131f7816 */ /* 0x000fe40000000008 */
[----:B------:R-:W-:Y:S02]  /*9b90*/  SHF.R.U32.HI R2, RZ, 0x8, R21 ;  /* 0x00000008ff027819 */ /* 0x000fe40000011615 */
[----:B------:R-:W-:Y:S02]  /*9ba0*/  SHF.R.U32.HI R4, RZ, 0x8, R76 ;  /* 0x00000008ff047819 */ /* 0x000fe4000001164c */
[----:B------:R-:W-:Y:S02]  /*9bb0*/  SHF.R.U32.HI R5, RZ, 0x8, R78 ;  /* 0x00000008ff057819 */ /* 0x000fe4000001164e */
[----:B------:R-:W-:-:S02]  /*9bc0*/  SHF.R.U32.HI R6, RZ, 0x8, R23 ;  /* 0x00000008ff067819 */ /* 0x000fc40000011617 */
[----:B------:R-:W-:Y:S02]  /*9bd0*/  SHF.R.U32.HI R7, RZ, 0x8, R24 ;  /* 0x00000008ff077819 */ /* 0x000fe40000011618 */
[----:B------:R-:W-:Y:S01]  /*9be0*/  SHF.R.U32.HI R8, RZ, 0x8, R28 ;  /* 0x00000008ff087819 */ /* 0x000fe2000001161c */
[----:B------:R-:W4:Y:S01]  /*9bf0*/  LDL.LU R24, [R1+0x1c] ;  /* 0x00001c0001187983 */ /* 0x000f220000300800 */
[----:B------:R-:W-:Y:S02]  /*9c00*/  F2FP.SATFINITE.E4M3.F32.PACK_AB_MERGE_C R52, R53, R52, RZ ;  /* 0x000000343534723e */ /* 0x000fe400048070ff */
[----:B------:R-:W-:Y:S02]  /*9c10*/  F2FP.SATFINITE.E4M3.F32.PACK_AB_MERGE_C R56, R57, R56, RZ ;  /* 0x000000383938723e */ /* 0x000fe400048070ff */
[----:B------:R-:W-:Y:S02]  /*9c20*/  F2FP.SATFINITE.E4M3.F32.PACK_AB_MERGE_C R60, R61, R60, RZ ;  /* 0x0000003c3d3c723e */ /* 0x000fe400048070ff */
        /* <DEDUP_REMOVED lines=8> */
[----:B------:R-:W-:Y:S02]  /*9cb0*/  LOP3.LUT R60, R60, 0xffff, RZ, 0xc0, !PT ;  /* 0x0000ffff3c3c7812 */ /* 0x000fe400078ec0ff */
[----:B------:R-:W-:Y:S02]  /*9cc0*/  PRMT R17, R17, 0x3340, R4 ;  /* 0x0000334011117816 */ /* 0x000fe40000000004 */
[----:B------:R-:W-:Y:S02]  /*9cd0*/  PRMT R68, R5, 0x3340, R68 ;  /* 0x0000334005447816 */ /* 0x000fe40000000044 */
[----:B------:R-:W-:Y:S02]  /*9ce0*/  PRMT R19, R6, 0x3340, R7 ;  /* 0x0000334006137816 */ /* 0x000fe40000000007 */
[----:B------:R-:W-:-:S02]  /*9cf0*/  PRMT R10, R8, 0x3340, R1 ;  /* 0x00003340080a7816 */ /* 0x000fc40000000001 */
[----:B------:R-:W-:Y:S02]  /*9d00*/  SHF.R.U32.HI R2, RZ, 0x8, R36 ;  /* 0x00000008ff027819 */ /* 0x000fe40000011624 */
[----:B------:R-:W-:Y:S02]  /*9d10*/  SHF.R.U32.HI R4, RZ, 0x8, R37 ;  /* 0x00000008ff047819 */ /* 0x000fe40000011625 */
[----:B------:R-:W-:Y:S02]  /*9d20*/  SHF.R.U32.HI R5, RZ, 0x8, R44 ;  /* 0x00000008ff057819 */ /* 0x000fe4000001162c */
[----:B------:R-:W-:Y:S02]  /*9d30*/  SHF.R.U32.HI R6, RZ, 0x8, R52 ;  /* 0x00000008ff067819 */ /* 0x000fe40000011634 */
[----:B------:R-:W-:Y:S02]  /*9d40*/  SHF.R.U32.HI R7, RZ, 0x8, R41 ;  /* 0x00000008ff077819 */ /* 0x000fe40000011629 */
[----:B------:R-:W-:-:S02]  /*9d50*/  SHF.R.U32.HI R8, RZ, 0x8, R60 ;  /* 0x00000008ff087819 */ /* 0x000fc4000001163c */
[----:B------:R-:W-:Y:S02]  /*9d60*/  PRMT R12, R60, 0x3340, R1 ;  /* 0x000033403c0c7816 */ /* 0x000fe40000000001 */
[----:B------:R-:W-:Y:S02]  /*9d70*/  PRMT R15, R52, 0x3340, R41 ;  /* 0x00003340340f7816 */ /* 0x000fe40000000029 */
        /* <DEDUP_REMOVED lines=10> */
[----:B------:R-:W-:Y:S02]  /*9e20*/  PRMT R12, R8, 0x3340, R1 ;  /* 0x00003340080c7816 */ /* 0x000fe40000000001 */
[----:B------:R-:W-:Y:S02]  /*9e30*/  SHF.R.U32.HI R2, RZ, 0x8, R20 ;  /* 0x00000008ff027819 */ /* 0x000fe40000011614 */
[----:B------:R-:W-:Y:S01]  /*9e40*/  SHF.R.U32.HI R4, RZ, 0x8, R33 ;  /* 0x00000008ff047819 */ /* 0x000fe20000011621 */
[----:B------:R-:W0:Y:S01]  /*9e50*/  LDC R20, c[0x0][0x3b8] ;  /* 0x0000ee00ff147b82 */ /* 0x000e220000000800 */
[----:B------:R-:W-:Y:S02]  /*9e60*/  SHF.R.U32.HI R5, RZ, 0x8, R14 ;  /* 0x00000008ff057819 */ /* 0x000fe4000001160e */
[----:B------:R-:W-:Y:S02]  /*9e70*/  SHF.R.U32.HI R6, RZ, 0x8, R22 ;  /* 0x00000008ff067819 */ /* 0x000fe40000011616 */
[----:B------:R-:W-:-:S02]  /*9e80*/  SHF.R.U32.HI R7, RZ, 0x8, R35 ;  /* 0x00000008ff077819 */ /* 0x000fc40000011623 */
[----:B------:R-:W-:Y:S02]  /*9e90*/  SHF.R.U32.HI R8, RZ, 0x8, R30 ;  /* 0x00000008ff087819 */ /* 0x000fe4000001161e */
[----:B------:R-:W-:Y:S02]  /*9ea0*/  LOP3.LUT R33, R2, 0xffff, RZ, 0xc0, !PT ;  /* 0x0000ffff02217812 */ /* 0x000fe400078ec0ff */
[----:B------:R-:W-:Y:S02]  /*9eb0*/  LOP3.LUT R4, R4, 0xffff, RZ, 0xc0, !PT ;  /* 0x0000ffff04047812 */ /* 0x000fe400078ec0ff */
[----:B------:R-:W-:Y:S02]  /*9ec0*/  LOP3.LUT R5, R5, 0xffff, RZ, 0xc0, !PT ;  /* 0x0000ffff05057812 */ /* 0x000fe400078ec0ff */
[----:B------:R-:W-:Y:S02]  /*9ed0*/  LOP3.LUT R8, R8, 0xffff, RZ, 0xc0, !PT ;  /* 0x0000ffff08087812 */ /* 0x000fe400078ec0ff */
[----:B------:R-:W-:-:S02]  /*9ee0*/  LOP3.LUT R7, R7, 0xffff, RZ, 0xc0, !PT ;  /* 0x0000ffff07077812 */ /* 0x000fc400078ec0ff */
[----:B------:R-:W-:Y:S02]  /*9ef0*/  LOP3.LUT R6, R6, 0xffff, RZ, 0xc0, !PT ;  /* 0x0000ffff06067812 */ /* 0x000fe400078ec0ff */
[----:B------:R-:W-:Y:S02]  /*9f00*/  PRMT R33, R33, 0x3340, R4 ;  /* 0x0000334021217816 */ /* 0x000fe40000000004 */
[----:B------:R-:W-:Y:S02]  /*9f10*/  PRMT R72, R5, 0x3340, R72 ;  /* 0x0000334005487816 */ /* 0x000fe40000000048 */
[----:B------:R-:W-:Y:S02]  /*9f20*/  PRMT R14, R8, 0x3340, R1 ;  /* 0x00003340080e7816 */ /* 0x000fe40000000001 */
[----:B------:R-:W-:Y:S02]  /*9f30*/  PRMT R35, R6, 0x3340, R7 ;  /* 0x0000334006237816 */ /* 0x000fe40000000007 */
[----:B------:R-:W-:-:S02]  /*9f40*/  SHF.R.U32.HI R2, RZ, 0x8, R38 ;  /* 0x00000008ff027819 */ /* 0x000fc40000011626 */
[----:B------:R-:W-:Y:S02]  /*9f50*/  SHF.R.U32.HI R4, RZ, 0x8, R39 ;  /* 0x00000008ff047819 */ /* 0x000fe40000011627 */
[----:B------:R-:W-:Y:S02]  /*9f60*/  SHF.R.U32.HI R5, RZ, 0x8, R46 ;  /* 0x00000008ff057819 */ /* 0x000fe4000001162e */
[----:B------:R-:W-:Y:S02]  /*9f70*/  SHF.R.U32.HI R6, RZ, 0x8, R54 ;  /* 0x00000008ff067819 */ /* 0x000fe40000011636 */
[----:B------:R-:W-:Y:S02]  /*9f80*/  SHF.R.U32.HI R7, RZ, 0x8, R43 ;  /* 0x00000008ff077819 */ /* 0x000fe4000001162b */
[----:B------:R-:W-:Y:S02]  /*9f90*/  SHF.R.U32.HI R8, RZ, 0x8, R62 ;  /* 0x00000008ff087819 */ /* 0x000fe4000001163e */
[----:B------:R-:W-:-:S02]  /*9fa0*/  LOP3.LUT R5, R5, 0xffff, RZ, 0xc0, !PT ;  /* 0x0000ffff05057812 */ /* 0x000fc400078ec0ff */
[----:B------:R-:W-:Y:S02]  /*9fb0*/  LOP3.LUT R4, R4, 0xffff, RZ, 0xc0, !PT ;  /* 0x0000ffff04047812 */ /* 0x000fe400078ec0ff */
[----:B------:R-:W-:Y:S02]  /*9fc0*/  LOP3.LUT R37, R2, 0xffff, RZ, 0xc0, !PT ;  /* 0x0000ffff02257812 */ /* 0x000fe400078ec0ff */
[----:B------:R-:W-:Y:S02]  /*9fd0*/  LOP3.LUT R8, R8, 0xffff, RZ, 0xc0, !PT ;  /* 0x0000ffff08087812 */ /* 0x000fe400078ec0ff */
[----:B------:R-:W-:Y:S02]  /*9fe0*/  LOP3.LUT R7, R7, 0xffff, RZ, 0xc0, !PT ;  /* 0x0000ffff07077812 */ /* 0x000fe400078ec0ff */
[----:B------:R-:W-:Y:S02]  /*9ff0*/  LOP3.LUT R6, R6, 0xffff, RZ, 0xc0, !PT ;  /* 0x0000ffff06067812 */ /* 0x000fe400078ec0ff */
[----:B------:R-:W-:-:S02]  /*a000*/  F2FP.SATFINITE.E4M3.F32.PACK_AB_MERGE_C R50, R51, R50, RZ ;  /* 0x000000323332723e */ /* 0x000fc400048070ff */
[----:B------:R-:W-:Y:S02]  /*a010*/  F2FP.SATFINITE.E4M3.F32.PACK_AB_MERGE_C R66, R67, R66, RZ ;  /* 0x000000424342723e */ /* 0x000fe400048070ff */
[----:B------:R-:W-:Y:S02]  /*a020*/  PRMT R5, R5, 0x3340, R74 ;  /* 0x0000334005057816 */ /* 0x000fe4000000004a */
[----:B------:R-:W-:Y:S02]  /*a030*/  PRMT R4, R37, 0x3340, R4 ;  /* 0x0000334025047816 */ /* 0x000fe40000000004 */
[----:B------:R-:W-:Y:S02]  /*a040*/  PRMT R8, R8, 0x3340, R1 ;  /* 0x0000334008087816 */ /* 0x000fe40000000001 */
[----:B------:R-:W-:Y:S02]  /*a050*/  PRMT R7, R6, 0x3340, R7 ;  /* 0x0000334006077816 */ /* 0x000fe40000000007 */
[----:B------:R-:W-:-:S02]  /*a060*/  PRMT R17, R17, 0x5410, R68 ;  /* 0x0000541011117816 */ /* 0x000fc40000000044 */
[----:B------:R-:W-:Y:S02]  /*a070*/  LOP3.LUT R16, R16, 0xffff, RZ, 0xc0, !PT ;  /* 0x0000ffff10107812 */ /* 0x000fe400078ec0ff */
[----:B------:R-:W-:Y:S02]  /*a080*/  PRMT R19, R19, 0x5410, R10 ;  /* 0x0000541013137816 */ /* 0x000fe4000000000a */
[----:B------:R-:W-:Y:S02]  /*a090*/  PRMT R33, R33, 0x5410, R72 ;  /* 0x0000541021217816 */ /* 0x000fe40000000048 */
[----:B------:R-:W-:Y:S02]  /*a0a0*/  LOP3.LUT R32, R32, 0xffff, RZ, 0xc0, !PT ;  /* 0x0000ffff20207812 */ /* 0x000fe400078ec0ff */
[----:B------:R-:W-:Y:S02]  /*a0b0*/  LOP3.LUT R18, R18, 0xffff, RZ, 0xc0, !PT ;  /* 0x0000ffff12127812 */ /* 0x000fe400078ec0ff */
[----:B------:R-:W-:-:S02]  /*a0c0*/  PRMT R35, R35, 0x5410, R14 ;  /* 0x0000541023237816 */ /* 0x000fc4000000000e */
[----:B------:R-:W-:Y:S02]  /*a0d0*/  PRMT R37, R4, 0x5410, R5 ;  /* 0x0000541004257816 */ /* 0x000fe40000000005 */
[----:B------:R-:W-:Y:S02]  /*a0e0*/  PRMT R39, R7, 0x5410, R8 ;  /* 0x0000541007277816 */ /* 0x000fe40000000008 */
[----:B------:R-:W-:Y:S02]  /*a0f0*/  LOP3.LUT R34, R34, 0xffff, RZ, 0xc0, !PT ;  /* 0x0000ffff22227812 */ /* 0x000fe400078ec0ff */
[----:B------:R-:W-:Y:S02]  /*a100*/  LOP3.LUT R50, R50, 0xffff, RZ, 0xc0, !PT ;  /* 0x0000ffff32327812 */ /* 0x000fe400078ec0ff */
[----:B------:R-:W-:Y:S02]  /*a110*/  LOP3.LUT R66, R66, 0xffff, RZ, 0xc0, !PT ;  /* 0x0000ffff42427812 */ /* 0x000fe400078ec0ff */
[----:B------:R-:W-:-:S02]  /*a120*/  PRMT R23, R23, 0x5410, R12 ;  /* 0x0000541017177816 */ /* 0x000fc4000000000c */
[--C-:B------:R-:W-:Y:S02]  /*a130*/  PRMT R4, R9, 0x4210, R16.reuse ;  /* 0x0000421009047816 */ /* 0x100fe40000000010 */
[----:B------:R-:W-:Y:S02]  /*a140*/  PRMT R8, R17, 0x5210, R16 ;  /* 0x0000521011087816 */ /* 0x000fe40000000010 */
[----:B------:R-:W-:Y:S02]  /*a150*/  PRMT R9, R19, 0x5210, R32 ;  /* 0x0000521013097816 */ /* 0x000fe40000000020 */
[--C-:B------:R-:W-:Y:S02]  /*a160*/  PRMT R12, R25, 0x4210, R18.reuse ;  /* 0x00004210190c7816 */ /* 0x100fe40000000012 */
[----:B------:R-:W-:Y:S02]  /*a170*/  PRMT R16, R33, 0x5210, R18 ;  /* 0x0000521021107816 */ /* 0x000fe40000000012 */
[----:B------:R-:W-:-:S02]  /*a180*/  PRMT R17, R35, 0x5210, R34 ;  /* 0x0000521023117816 */ /* 0x000fc40000000022 */
[----:B------:R-:W-:Y:S02]  /*a190*/  PRMT R18, R37, 0x5210, R50 ;  /* 0x0000521025127816 */ /* 0x000fe40000000032 */
[----:B------:R-:W-:-:S05]  /*a1a0*/  PRMT R19, R39, 0x5210, R66 ;  /* 0x0000521027137816 */ /* 0x000fca0000000042 */
[----:B--2---:R2:W-:Y:S04]  /*a1b0*/  STS.128 [R3+0xc00], R16 ;  /* 0x000c001003007388 */ /* 0x0045e80000000c00 */
[----:B--2---:R-:W2:Y:S01]  /*a1c0*/  LDL.LU R18, [R1+0x18] ;  /* 0x0000180001127983 */ /* 0x004ea20000300800 */
[----:B------:R-:W-:Y:S02]  /*a1d0*/  F2FP.SATFINITE.E4M3.F32.PACK_AB_MERGE_C R48, R49, R48, RZ ;  /* 0x000000303130723e */ /* 0x000fe400048070ff */
[----:B------:R-:W-:Y:S02]  /*a1e0*/  F2FP.SATFINITE.E4M3.F32.PACK_AB_MERGE_C R64, R65, R64, RZ ;  /* 0x000000404140723e */ /* 0x000fe400048070ff */
[----:B------:R-:W-:Y:S02]  /*a1f0*/  PRMT R21, R21, 0x5410, R70 ;  /* 0x0000541015157816 */ /* 0x000fe40000000046 */
[----:B------:R-:W-:-:S02]  /*a200*/  PRMT R5, R11, 0x4210, R32 ;  /* 0x000042100b057816 */ /* 0x000fc40000000020 */
[----:B------:R-:W-:Y:S02]  /*a210*/  PRMT R14, R29, 0x4210, R50 ;  /* 0x000042101d0e7816 */ /* 0x000fe40000000032 */
[----:B------:R-:W-:Y:S02]  /*a220*/  LOP3.LUT R22, R0, 0xff0, RZ, 0xc0, !PT ;  /* 0x00000ff000167812 */ /* 0x000fe400078ec0ff */
[----:B---3--:R-:W-:Y:S01]  /*a230*/  ISETP.GE.AND P0, PT, R227, UR10, PT ;  /* 0x0000000ae3007c0c */ /* 0x008fe2000bf06270 */
[----:B0-----:R-:W-:Y:S01]  /*a240*/  IMAD R16, R223, R20, RZ ;  /* 0x00000014df107224 */ /* 0x001fe200078e02ff */
[----:B------:R-:W-:Y:S01]  /*a250*/  LOP3.LUT R48, R48, 0xffff, RZ, 0xc0, !PT ;  /* 0x0000ffff30307812 */ /* 0x000fe200078ec0ff */
[----:B------:R-:W3:Y:S01]  /*a260*/  LDL.LU R28, [R1+0x14] ;  /* 0x00001400011c7983 */ /* 0x000ee20000300800 */
[----:B------:R-:W-:Y:S02]  /*a270*/  LOP3.LUT R64, R64, 0xffff, RZ, 0xc0, !PT ;  /* 0x0000ffff40407812 */ /* 0x000fe400078ec0ff */
[----:B------:R-:W-:-:S02]  /*a280*/  PRMT R6, R13, 0x4210, R48 ;  /* 0x000042100d067816 */ /* 0x000fc40000000030 */
[----:B------:R-:W-:Y:S02]  /*a290*/  PRMT R7, R15, 0x4210, R64 ;  /* 0x000042100f077816 */ /* 0x000fe40000000040 */
[----:B------:R-:W-:Y:S02]  /*a2a0*/  PRMT R10, R21, 0x5210, R48 ;  /* 0x00005210150a7816 */ /* 0x000fe40000000030 */
[----:B------:R-:W-:Y:S02]  /*a2b0*/  PRMT R11, R23, 0x5210, R64 ;  /* 0x00005210170b7816 */ /* 0x000fe40000000040 */
[----:B------:R-:W-:Y:S02]  /*a2c0*/  PRMT R13, R27, 0x4210, R34 ;  /* 0x000042101b0d7816 */ /* 0x000fe40000000022 */
[----:B------:R-:W-:Y:S01]  /*a2d0*/  PRMT R15, R31, 0x4210, R66 ;  /* 0x000042101f0f7816 */ /* 0x000fe20000000042 */
[----:B------:R-:W-:Y:S04]  /*a2e0*/  STS.128 [R3], R4 ;  /* 0x0000000403007388 */ /* 0x000fe80000000c00 */
[----:B------:R-:W-:Y:S04]  /*a2f0*/  STS.128 [R3+0x800], R12 ;  /* 0x0008000c03007388 */ /* 0x000fe80000000c00 */
[----:B------:R0:W-:Y:S01]  /*a300*/  STS.128 [R3+0x400], R8 ;  /* 0x0004000803007388 */ /* 0x0001e20000000c00 */
[----:B------:R-:W-:Y:S01]  /*a310*/  BAR.SYNC.DEFER_BLOCKING 0x0 ;  /* 0x0000000000007b1d */ /* 0x000fe20000010000 */
[----:B-1----:R-:W-:Y:S01]  /*a320*/  IMAD R21, R227, UR4, RZ ;  /* 0x00000004e3157c24 */ /* 0x002fe2000f8e02ff */
[----:B------:R-:W-:Y:S01]  /*a330*/  ISETP.LT.AND P3, PT, R226, UR11, !P0 ;  /* 0x0000000be2007c0c */ /* 0x000fe2000c761270 */
[C---:B------:R-:W-:Y:S01]  /*a340*/  IMAD R23, R165.reuse, R20, RZ ;  /* 0x00000014a5177224 */ /* 0x040fe200078e02ff */
[----:B------:R-:W-:-:S02]  /*a350*/  ISETP.LT.AND P1, PT, R165, UR11, !P0 ;  /* 0x0000000ba5007c0c */ /* 0x000fc4000c721270 */
[----:B-----5:R-:W-:Y:S01]  /*a360*/  ISETP.LT.AND P5, PT, R71, UR11, !P0 ;  /* 0x0000000b47007c0c */ /* 0x020fe2000c7a1270 */
[----:B------:R-:W5:Y:S04]  /*a370*/  LDL.LU R27, [R1+0x10] ;  /* 0x00001000011b7983 */ /* 0x000f680000300800 */
[----:B------:R-:W1:Y:S01]  /*a380*/  LDS.128 R4, [R22+UR12] ;  /* 0x0000000c16047984 */ /* 0x000e620008000c00 */
[----:B------:R-:W-:Y:S01]  /*a390*/  IADD3 R2, P2, PT, R21, UR8, RZ ;  /* 0x0000000815027c10 */ /* 0x000fe2000ff5e0ff */
[----:B------:R-:W-:-:S03]  /*a3a0*/  IMAD R226, R226, R20, RZ ;  /* 0x00000014e2e27224 */ /* 0x000fc600078e02ff */
[----:B0-----:R-:W-:Y:S02]  /*a3b0*/  LEA.HI.X.SX32 R3, R21, UR9, 0x1, P2 ;  /* 0x0000000915037c11 */ /* 0x001fe400090f0eff */
[CC--:B------:R-:W-:Y:S02]  /*a3c0*/  IADD3 R8, P6, PT, R23.reuse, R2.reuse, RZ ;  /* 0x0000000217087210 */ /* 0x0c0fe40007fde0ff */
[C---:B------:R-:W-:Y:S02]  /*a3d0*/  IADD3 R10, P4, PT, R226.reuse, R2, RZ ;  /* 0x00000002e20a7210 */ /* 0x040fe40007f9e0ff */
[-C--:B------:R-:W-:Y:S02]  /*a3e0*/  LEA.HI.X.SX32 R9, R23, R3.reuse, 0x1, P6 ;  /* 0x0000000317097211 */ /* 0x080fe400030f0eff */
[----:B------:R-:W-:Y:S02]  /*a3f0*/  LEA.HI.X.SX32 R11, R226, R3, 0x1, P4 ;  /* 0x00000003e20b7211 */ /* 0x000fe400020f0eff */
[C---:B------:R-:W-:Y:S01]  /*a400*/  ISETP.LT.AND P6, PT, R225.reuse, UR11, !P0 ;  /* 0x0000000be1007c0c */ /* 0x040fe2000c7c1270 */
[----:B------:R-:W-:Y:S01]  /*a410*/  IMAD R225, R225, R20, RZ ;  /* 0x00000014e1e17224 */ /* 0x000fe200078e02ff */
[----:B-1----:R-:W-:-:S02]  /*a420*/  PRMT R21, R4, 0x7770, RZ ;  /* 0x0000777004157816 */ /* 0x002fc400000000ff */
[----:B------:R-:W-:-:S03]  /*a430*/  PRMT R19, R4, 0x7771, RZ ;  /* 0x0000777104137816 */ /* 0x000fc600000000ff */
[----:B------:R0:W-:Y:S01]  /*a440*/  @P1 STG.E.U8 desc[UR26][R8.64], R21 ;  /* 0x0000001508001986 */ /* 0x0001e2000c10111a */
[----:B------:R-:W-:-:S03]  /*a450*/  IADD3 R12, P1, PT, R225, R2, RZ ;  /* 0x00000002e10c7210 */ /* 0x000fc60007f3e0ff */
[----:B------:R1:W-:Y:S01]  /*a460*/  @P3 STG.E.U8 desc[UR26][R10.64], R19 ;  /* 0x000000130a003986 */ /* 0x0003e2000c10111a */
[C---:B------:R-:W-:Y:S01]  /*a470*/  ISETP.LT.AND P3, PT, R224.reuse, UR11, !P0 ;  /* 0x0000000be0007c0c */ /* 0x040fe2000c761270 */
[----:B------:R-:W-:Y:S01]  /*a480*/  IMAD R224, R224, R20, RZ ;  /* 0x00000014e0e07224 */ /* 0x000fe200078e02ff */
[-C--:B------:R-:W-:Y:S02]  /*a490*/  LEA.HI.X.SX32 R13, R225, R3.reuse, 0x1, P1 ;  /* 0x00000003e10d7211 */ /* 0x080fe400008f0eff */
[----:B------:R-:W-:Y:S02]  /*a4a0*/  PRMT R17, R4, 0x7772, RZ ;  /* 0x0000777204117816 */ /* 0x000fe400000000ff */
[----:B------:R-:W-:Y:S02]  /*a4b0*/  IADD3 R14, P4, PT, R224, R2, RZ ;  /* 0x00000002e00e7210 */ /* 0x000fe40007f9e0ff */
[----:B0-----:R-:W-:Y:S01]  /*a4c0*/  PRMT R21, R4, 0x7773, RZ ;  /* 0x0000777304157816 */ /* 0x001fe200000000ff */
[----:B------:R0:W-:Y:S01]  /*a4d0*/  @P6 STG.E.U8 desc[UR26][R12.64], R17 ;  /* 0x000000110c006986 */ /* 0x0001e2000c10111a */
[----:B------:R-:W-:-:S02]  /*a4e0*/  LEA.HI.X.SX32 R15, R224, R3, 0x1, P4 ;  /* 0x00000003e00f7211 */ /* 0x000fc400020f0eff */
[C---:B------:R-:W-:Y:S01]  /*a4f0*/  ISETP.LT.AND P4, PT, R222.reuse, UR11, !P0 ;  /* 0x0000000bde007c0c */ /* 0x040fe2000c781270 */
[----:B------:R-:W-:Y:S01]  /*a500*/  IMAD R222, R222, R20, RZ ;  /* 0x00000014dede7224 */ /* 0x000fe200078e02ff */
[C---:B------:R-:W-:Y:S02]  /*a510*/  IADD3 R8, P6, PT, R16.reuse, R2, RZ ;  /* 0x0000000210087210 */ /* 0x040fe40007fde0ff */
[----:B------:R-:W-:Y:S01]  /*a520*/  ISETP.LT.AND P1, PT, R223, UR11, !P0 ;  /* 0x0000000bdf007c0c */ /* 0x000fe2000c721270 */
[----:B------:R4:W-:Y:S01]  /*a530*/  @P3 STG.E.U8 desc[UR26][R14.64], R21 ;  /* 0x000000150e003986 */ /* 0x0009e2000c10111a */
[----:B------:R-:W-:Y:S02]  /*a540*/  LEA.HI.X.SX32 R9, R16, R3, 0x1, P6 ;  /* 0x0000000310097211 */ /* 0x000fe400030f0eff */
[C---:B------:R-:W-:Y:S01]  /*a550*/  ISETP.LT.AND P3, PT, R221.reuse, UR11, !P0 ;  /* 0x0000000bdd007c0c */ /* 0x040fe2000c761270 */
[----:B------:R-:W-:Y:S01]  /*a560*/  IMAD R221, R221, R20, RZ ;  /* 0x00000014dddd7224 */ /* 0x000fe200078e02ff */
[----:B-1----:R-:W-:-:S02]  /*a570*/  IADD3 R10, P6, PT, R222, R2, RZ ;  /* 0x00000002de0a7210 */ /* 0x002fc40007fde0ff */
[C---:B------:R-:W-:Y:S02]  /*a580*/  PRMT R19, R5.reuse, 0x7770, RZ ;  /* 0x0000777005137816 */ /* 0x040fe400000000ff */
[-C--:B------:R-:W-:Y:S01]  /*a590*/  LEA.HI.X.SX32 R11, R222, R3.reuse, 0x1, P6 ;  /* 0x00000003de0b7211 */ /* 0x080fe200030f0eff */
[C---:B------:R-:W-:Y:S01]  /*a5a0*/  IMAD R4, R220.reuse, R20, RZ ;  /* 0x00000014dc047224 */ /* 0x040fe200078e02ff */
[----:B0-----:R-:W-:Y:S02]  /*a5b0*/  PRMT R17, R5, 0x7771, RZ ;  /* 0x0000777105117816 */ /* 0x001fe400000000ff */
[C---:B------:R-:W-:Y:S01]  /*a5c0*/  IADD3 R12, P6, PT, R221.reuse, R2, RZ ;  /* 0x00000002dd0c7210 */ /* 0x040fe20007fde0ff */
[----:B------:R0:W-:Y:S01]  /*a5d0*/  @P1 STG.E.U8 desc[UR26][R8.64], R19 ;  /* 0x0000001308001986 */ /* 0x0001e2000c10111a */
[----:B------:R-:W-:Y:S02]  /*a5e0*/  ISETP.LT.AND P1, PT, R220, UR11, !P0 ;  /* 0x0000000bdc007c0c */ /* 0x000fe4000c721270 */
[----:B------:R-:W-:Y:S01]  /*a5f0*/  LEA.HI.X.SX32 R13, R221, R3, 0x1, P6 ;  /* 0x00000003dd0d7211 */ /* 0x000fe200030f0eff */
[----:B------:R-:W-:Y:S01]  /*a600*/  @P4 STG.E.U8 desc[UR26][R10.64], R17 ;  /* 0x000000110a004986 */ /* 0x000fe2000c10111a */
[C---:B------:R-:W-:Y:S01]  /*a610*/  ISETP.LT.AND P6, PT, R219.reuse, UR11, !P0 ;  /* 0x0000000bdb007c0c */ /* 0x040fe2000c7c1270 */
[----:B------:R-:W-:Y:S01]  /*a620*/  IMAD R219, R219, R20, RZ ;  /* 0x00000014dbdb7224 */ /* 0x000fe200078e02ff */
[----:B----4-:R-:W-:-:S04]  /*a630*/  IADD3 R14, P4, PT, R4, R2, RZ ;  /* 0x00000002040e7210 */ /* 0x010fc80007f9e0ff */
[-C--:B------:R-:W-:Y:S02]  /*a640*/  LEA.HI.X.SX32 R15, R4, R3.reuse, 0x1, P4 ;  /* 0x00000003040f7211 */ /* 0x080fe400020f0eff */
[----:B0-----:R-:W-:Y:S02]  /*a650*/  PRMT R19, R5, 0x7772, RZ ;  /* 0x0000777205137816 */ /* 0x001fe400000000ff */
[----:B------:R-:W-:Y:S02]  /*a660*/  IADD3 R4, P4, PT, R219, R2, RZ ;  /* 0x00000002db047210 */ /* 0x000fe40007f9e0ff */
[----:B------:R-:W-:Y:S01]  /*a670*/  PRMT R9, R5, 0x7773, RZ ;  /* 0x0000777305097816 */ /* 0x000fe200000000ff */
[----:B------:R0:W-:Y:S01]  /*a680*/  @P3 STG.E.U8 desc[UR26][R12.64], R19 ;  /* 0x000000130c003986 */ /* 0x0001e2000c10111a */
[C---:B------:R-:W-:Y:S01]  /*a690*/  ISETP.LT.AND P3, PT, R218.reuse, UR11, !P0 ;  /* 0x0000000bda007c0c */ /* 0x040fe2000c761270 */
[-C--:B------:R-:W-:Y:S01]  /*a6a0*/  IMAD R218, R218, R20.reuse, RZ ;  /* 0x00000014dada7224 */ /* 0x080fe200078e02ff */
[----:B------:R-:W-:Y:S01]  /*a6b0*/  LEA.HI.X.SX32 R5, R219, R3, 0x1, P4 ;  /* 0x00000003db057211 */ /* 0x000fe200020f0eff */
[----:B------:R-:W-:Y:S01]  /*a6c0*/  IMAD R8, R217, R20, RZ ;  /* 0x00000014d9087224 */ /* 0x000fe200078e02ff */
[----:B------:R-:W-:Y:S01]  /*a6d0*/  PRMT R21, R6, 0x7770, RZ ;  /* 0x0000777006157816 */ /* 0x000fe200000000ff */
[----:B------:R1:W-:Y:S01]  /*a6e0*/  @P1 STG.E.U8 desc[UR26][R14.64], R9 ;  /* 0x000000090e001986 */ /* 0x0003e2000c10111a */
[----:B------:R-:W-:-:S03]  /*a6f0*/  IADD3 R16, P4, PT, R218, R2, RZ ;  /* 0x00000002da107210 */ /* 0x000fc60007f9e0ff */
[----:B------:R4:W-:Y:S01]  /*a700*/  @P6 STG.E.U8 desc[UR26][R4.64], R21 ;  /* 0x0000001504006986 */ /* 0x0009e2000c10111a */
[----:B0-----:R-:W-:Y:S02]  /*a710*/  IADD3 R12, P6, PT, R8, R2, RZ ;  /* 0x00000002080c7210 */ /* 0x001fe40007fde0ff */
[----:B------:R-:W-:Y:S02]  /*a720*/  ISETP.LT.AND P1, PT, R217, UR11, !P0 ;  /* 0x0000000bd9007c0c */ /* 0x000fe4000c721270 */
[-C--:B------:R-:W-:Y:S02]  /*a730*/  LEA.HI.X.SX32 R17, R218, R3.reuse, 0x1, P4 ;  /* 0x00000003da117211 */ /* 0x080fe400020f0eff */
[----:B------:R-:W-:Y:S02]  /*a740*/  LEA.HI.X.SX32 R13, R8, R3, 0x1, P6 ;  /* 0x00000003080d7211 */ /* 0x000fe400030f0eff */
[C---:B------:R-:W-:Y:S01]  /*a750*/  ISETP.LT.AND P4, PT, R216.reuse, UR11, !P0 ;  /* 0x0000000bd8007c0c */ /* 0x040fe2000c781270 */
[----:B------:R-:W0:Y:S01]  /*a760*/  LDS.128 R8, [R22+UR12+0x1000] ;  /* 0x0010000c16087984 */ /* 0x000e220008000c00 */
[----:B------:R-:W-:Y:S01]  /*a770*/  IMAD R216, R216, R20, RZ ;  /* 0x00000014d8d87224 */ /* 0x000fe200078e02ff */
[----:B------:R-:W-:-:S02]  /*a780*/  PRMT R25, R6, 0x7771, RZ ;  /* 0x0000777106197816 */ /* 0x000fc400000000ff */
[----:B------:R-:W-:Y:S02]  /*a790*/  PRMT R19, R6, 0x7772, RZ ;  /* 0x0000777206137816 */ /* 0x000fe400000000ff */
[C---:B-1----:R-:W-:Y:S01]  /*a7a0*/  IADD3 R14, P6, PT, R216.reuse, R2, RZ ;  /* 0x00000002d80e7210 */ /* 0x042fe20007fde0ff */
[----:B------:R1:W-:Y:S01]  /*a7b0*/  @P3 STG.E.U8 desc[UR26][R16.64], R25 ;  /* 0x0000001910003986 */ /* 0x0003e2000c10111a */
[C---:B------:R-:W-:Y:S01]  /*a7c0*/  ISETP.LT.AND P3, PT, R215.reuse, UR11, !P0 ;  /* 0x0000000bd7007c0c */ /* 0x040fe2000c761270 */
[-C--:B------:R-:W-:Y:S01]  /*a7d0*/  IMAD R215, R215, R20.reuse, RZ ;  /* 0x00000014d7d77224 */ /* 0x080fe200078e02ff */
[----:B------:R-:W-:Y:S02]  /*a7e0*/  LEA.HI.X.SX32 R15, R216, R3, 0x1, P6 ;  /* 0x00000003d80f7211 */ /* 0x000fe400030f0eff */
[----:B----4-:R-:W-:Y:S01]  /*a7f0*/  PRMT R21, R6, 0x7773, RZ ;  /* 0x0000777306157816 */ /* 0x010fe200000000ff */
[C---:B------:R-:W-:Y:S01]  /*a800*/  IMAD R6, R214.reuse, R20, RZ ;  /* 0x00000014d6067224 */ /* 0x040fe200078e02ff */
[----:B------:R4:W-:Y:S01]  /*a810*/  @P1 STG.E.U8 desc[UR26][R12.64], R19 ;  /* 0x000000130c001986 */ /* 0x0009e2000c10111a */
[----:B------:R-:W-:-:S02]  /*a820*/  ISETP.LT.AND P1, PT, R214, UR11, !P0 ;  /* 0x0000000bd6007c0c */ /* 0x000fc4000c721270 */
[CC--:B------:R-:W-:Y:S01]  /*a830*/  IADD3 R4, P6, PT, R215.reuse, R2.reuse, RZ ;  /* 0x00000002d7047210 */ /* 0x0c0fe20007fde0ff */
[----:B------:R4:W-:Y:S01]  /*a840*/  @P4 STG.E.U8 desc[UR26][R14.64], R21 ;  /* 0x000000150e004986 */ /* 0x0009e2000c10111a */
[C---:B-1----:R-:W-:Y:S02]  /*a850*/  IADD3 R16, P4, PT, R6.reuse, R2, RZ ;  /* 0x0000000206107210 */ /* 0x042fe40007f9e0ff */
[-C--:B------:R-:W-:Y:S02]  /*a860*/  LEA.HI.X.SX32 R5, R215, R3.reuse, 0x1, P6 ;  /* 0x00000003d7057211 */ /* 0x080fe400030f0eff */
[C---:B------:R-:W-:Y:S01]  /*a870*/  ISETP.LT.AND P6, PT, R213.reuse, UR11, !P0 ;  /* 0x0000000bd5007c0c */ /* 0x040fe2000c7c1270 */
[----:B------:R-:W-:Y:S01]  /*a880*/  IMAD R213, R213, R20, RZ ;  /* 0x00000014d5d57224 */ /* 0x000fe200078e02ff */
[----:B------:R-:W-:Y:S02]  /*a890*/  PRMT R25, R7, 0x7770, RZ ;  /* 0x0000777007197816 */ /* 0x000fe400000000ff */
[----:B------:R-:W-:-:S02]  /*a8a0*/  LEA.HI.X.SX32 R17, R6, R3, 0x1, P4 ;  /* 0x0000000306117211 */ /* 0x000fc400020f0eff */
[----:B----4-:R-:W-:Y:S02]  /*a8b0*/  PRMT R19, R7, 0x7771, RZ ;  /* 0x0000777107137816 */ /* 0x010fe400000000ff */
[C---:B------:R-:W-:Y:S01]  /*a8c0*/  ISETP.LT.AND P4, PT, R212.reuse, UR11, !P0 ;  /* 0x0000000bd4007c0c */ /* 0x040fe2000c781270 */
[----:B------:R-:W-:Y:S01]  /*a8d0*/  IMAD R212, R212, R20, RZ ;  /* 0x00000014d4d47224 */ /* 0x000fe200078e02ff */
[----:B------:R-:W-:Y:S01]  /*a8e0*/  @P3 STG.E.U8 desc[UR26][R4.64], R25 ;  /* 0x0000001904003986 */ /* 0x000fe2000c10111a */
[CC--:B------:R-:W-:Y:S01]  /*a8f0*/  IADD3 R12, P3, PT, R213.reuse, R2.reuse, RZ ;  /* 0x00000002d50c7210 */ /* 0x0c0fe20007f7e0ff */
[----:B------:R-:W-:Y:S02]  /*a900*/  IMAD R23, R20, 0x40, R23 ;  /* 0x0000004014177824 */ /* 0x000fe400078e0217 */
[----:B------:R1:W-:Y:S01]  /*a910*/  @P1 STG.E.U8 desc[UR26][R16.64], R19 ;  /* 0x0000001310001986 */ /* 0x0003e2000c10111a */
[----:B------:R-:W-:Y:S02]  /*a920*/  IADD3 R14, P1, PT, R212, R2, RZ ;  /* 0x00000002d40e7210 */ /* 0x000fe40007f3e0ff */
[----:B------:R-:W-:-:S02]  /*a930*/  LEA.HI.X.SX32 R13, R213, R3, 0x1, P3 ;  /* 0x00000003d50d7211 */ /* 0x000fc400018f0eff */
[----:B------:R-:W-:Y:S02]  /*a940*/  PRMT R21, R7, 0x7772, RZ ;  /* 0x0000777207157816 */ /* 0x000fe400000000ff */
[----:B------:R-:W-:Y:S02]  /*a950*/  LEA.HI.X.SX32 R15, R212, R3, 0x1, P1 ;  /* 0x00000003d40f7211 */ /* 0x000fe400008f0eff */
[----:B------:R-:W-:Y:S02]  /*a960*/  ISETP.LT.AND P2, PT, R73, UR11, !P0 ;  /* 0x0000000b49007c0c */ /* 0x000fe4000c741270 */
[----:B-1----:R-:W-:Y:S01]  /*a970*/  PRMT R19, R7, 0x7773, RZ ;  /* 0x0000777307137816 */ /* 0x002fe200000000ff */
[----:B------:R-:W-:Y:S01]  /*a980*/  IMAD R7, R20, 0x4, R23 ;  /* 0x0000000414077824 */ /* 0x000fe200078e0217 */
[----:B------:R-:W-:Y:S01]  /*a990*/  @P6 STG.E.U8 desc[UR26][R12.64], R21 ;  /* 0x000000150c006986 */ /* 0x000fe2000c10111a */
[----:B------:R-:W-:-:S03]  /*a9a0*/  IADD3 R4, P6, PT, R23, R2, RZ ;  /* 0x0000000217047210 */ /* 0x000fc60007fde0ff */
[----:B------:R1:W-:Y:S01]  /*a9b0*/  @P4 STG.E.U8 desc[UR26][R14.64], R19 ;  /* 0x000000130e004986 */ /* 0x0003e2000c10111a */
[----:B------:R-:W-:Y:S01]  /*a9c0*/  IADD3 R6, P4, PT, R7, R2, RZ ;  /* 0x0000000207067210 */ /* 0x000fe20007f9e0ff */
[----:B------:R-:W-:Y:S01]  /*a9d0*/  IMAD R17, R20, 0x4, R7 ;  /* 0x0000000414117824 */ /* 0x000fe200078e0207 */
[-C--:B------:R-:W-:Y:S02]  /*a9e0*/  LEA.HI.X.SX32 R5, R23, R3.reuse, 0x1, P6 ;  /* 0x0000000317057211 */ /* 0x080fe400030f0eff */
[C---:B0-----:R-:W-:Y:S01]  /*a9f0*/  PRMT R25, R8.reuse, 0x7770, RZ ;  /* 0x0000777008197816 */ /* 0x041fe200000000ff */
[----:B------:R-:W-:Y:S01]  /*aa00*/  IMAD R16, R211, R20, RZ ;  /* 0x00000014d3107224 */ /* 0x000fe200078e02ff */
[----:B------:R-:W-:Y:S02]  /*aa10*/  LEA.HI.X.SX32 R7, R7, R3, 0x1, P4 ;  /* 0x0000000307077211 */ /* 0x000fe400020f0eff */
[----:B------:R-:W-:Y:S01]  /*aa20*/  PRMT R23, R8, 0x7771, RZ ;  /* 0x0000777108177816 */ /* 0x000fe200000000ff */
[----:B------:R-:W-:Y:S01]  /*aa30*/  @P2 STG.E.U8 desc[UR26][R4.64], R25 ;  /* 0x0000001904002986 */ /* 0x000fe2000c10111a */
[----:B------:R-:W-:-:S03]  /*aa40*/  ISETP.LT.AND P3, PT, R26, UR11, !P0 ;  /* 0x0000000b1a007c0c */ /* 0x000fc6000c761270 */
[----:B------:R0:W-:Y:S01]  /*aa50*/  @P5 STG.E.U8 desc[UR26][R6.64], R23 ;  /* 0x0000001706005986 */ /* 0x0001e2000c10111a */
[----:B-1----:R-:W-:Y:S02]  /*aa60*/  IADD3 R14, P5, PT, R16, R2, RZ ;  /* 0x00000002100e7210 */ /* 0x002fe40007fbe0ff */
[----:B------:R-:W-:Y:S01]  /*aa70*/  ISETP.LT.AND P1, PT, R24, UR11, !P0 ;  /* 0x0000000b18007c0c */ /* 0x000fe2000c721270 */
[----:B------:R-:W4:Y:S01]  /*aa80*/  LDL.LU R26, [R1+0xc] ;  /* 0x00000c00011a7983 */ /* 0x000f220000300800 */
[----:B------:R-:W-:-:S03]  /*aa90*/  LEA.HI.X.SX32 R15, R16, R3, 0x1, P5 ;  /* 0x00000003100f7211 */ /* 0x000fc600028f0eff */
[----:B------:R-:W4:Y:S01]  /*aaa0*/  LDL.LU R24, [R1+0x8] ;  /* 0x0000080001187983 */ /* 0x000f220000300800 */
[----:B--2---:R-:W-:-:S03]  /*aab0*/  ISETP.LT.AND P6, PT, R18, UR11, !P0 ;  /* 0x0000000b12007c0c */ /* 0x004fc6000c7c1270 */
[----:B------:R-:W2:Y:S04]  /*aac0*/  LDL.LU R18, [R1+0x4] ;  /* 0x0000040001127983 */ /* 0x000ea80000300800 */
[----:B------:R-:W2:Y:S01]  /*aad0*/  LDL.LU R16, [R1] ;  /* 0x0000000001107983 */ /* 0x000ea20000300800 */
[----:B------:R-:W-:Y:S02]  /*aae0*/  IADD3 R12, P2, PT, R17, R2, RZ ;  /* 0x00000002110c7210 */ /* 0x000fe40007f5e0ff */
[----:B------:R-:W-:Y:S02]  /*aaf0*/  ISETP.LT.AND P4, PT, R211, UR11, !P0 ;  /* 0x0000000bd3007c0c */ /* 0x000fe4000c781270 */
[----:B------:R-:W-:Y:S01]  /*ab00*/  LEA.HI.X.SX32 R13, R17, R3, 0x1, P2 ;  /* 0x00000003110d7211 */ /* 0x000fe200010f0eff */
[----:B------:R-:W-:Y:S01]  /*ab10*/  IMAD R17, R20, 0x8, R17 ;  /* 0x0000000814117824 */ /* 0x000fe200078e0211 */
[----:B------:R-:W-:-:S02]  /*ab20*/  PRMT R21, R8, 0x7772, RZ ;  /* 0x0000777208157816 */ /* 0x000fc400000000ff */
[----:B------:R-:W-:Y:S01]  /*ab30*/  PRMT R19, R8, 0x7773, RZ ;  /* 0x0000777308137816 */ /* 0x000fe200000000ff */
[C---:B0-----:R-:W-:Y:S01]  /*ab40*/  IMAD R7, R20.reuse, 0x4, R17 ;  /* 0x0000000414077824 */ /* 0x041fe200078e0211 */
[-C--:B------:R-:W-:Y:S01]  /*ab50*/  IADD3 R4, P5, PT, R17, R2.reuse, RZ ;  /* 0x0000000211047210 */ /* 0x080fe20007fbe0ff */
[----:B------:R0:W-:Y:S01]  /*ab60*/  @P3 STG.E.U8 desc[UR26][R12.64], R21 ;  /* 0x000000150c003986 */ /* 0x0001e2000c10111a */
[----:B------:R-:W-:Y:S02]  /*ab70*/  PRMT R23, R9, 0x7770, RZ ;  /* 0x0000777009177816 */ /* 0x000fe400000000ff */
[-C--:B------:R-:W-:Y:S01]  /*ab80*/  LEA.HI.X.SX32 R5, R17, R3.reuse, 0x1, P5 ;  /* 0x0000000311057211 */ /* 0x080fe200028f0eff */
[----:B------:R1:W-:Y:S01]  /*ab90*/  @P4 STG.E.U8 desc[UR26][R14.64], R19 ;  /* 0x000000130e004986 */ /* 0x0003e2000c10111a */
[C---:B------:R-:W-:Y:S01]  /*aba0*/  IADD3 R6, P4, PT, R7.reuse, R2, RZ ;  /* 0x0000000207067210 */ /* 0x040fe20007f9e0ff */
[----:B------:R-:W-:Y:S02]  /*abb0*/  IMAD R17, R20, 0x4, R7 ;  /* 0x0000000414117824 */ /* 0x000fe400078e0207 */
[----:B------:R1:W-:Y:S01]  /*abc0*/  @P1 STG.E.U8 desc[UR26][R4.64], R23 ;  /* 0x0000001704001986 */ /* 0x0003e2000c10111a */
[----:B------:R-:W-:Y:S01]  /*abd0*/  LEA.HI.X.SX32 R7, R7, R3, 0x1, P4 ;  /* 0x0000000307077211 */ /* 0x000fe200020f0eff */
[----:B------:R-:W-:Y:S01]  /*abe0*/  IMAD R8, R210, R20, RZ ;  /* 0x00000014d2087224 */ /* 0x000fe200078e02ff */
[----:B0-----:R-:W-:-:S02]  /*abf0*/  PRMT R21, R9, 0x7771, RZ ;  /* 0x0000777109157816 */ /* 0x001fc400000000ff */
[CC--:B------:R-:W-:Y:S02]  /*ac00*/  IADD3 R12, P1, PT, R17.reuse, R2.reuse, RZ ;  /* 0x00000002110c7210 */ /* 0x0c0fe40007f3e0ff */
[----:B---3--:R-:W-:Y:S02]  /*ac10*/  ISETP.LT.AND P2, PT, R28, UR11, !P0 ;  /* 0x0000000b1c007c0c */ /* 0x008fe4000c741270 */
[----:B------:R-:W-:Y:S01]  /*ac20*/  ISETP.LT.AND P4, PT, R210, UR11, !P0 ;  /* 0x0000000bd2007c0c */ /* 0x000fe2000c781270 */
[----:B------:R0:W-:Y:S01]  /*ac30*/  @P6 STG.E.U8 desc[UR26][R6.64], R21 ;  /* 0x0000001506006986 */ /* 0x0001e2000c10111a */
[----:B------:R-:W-:Y:S01]  /*ac40*/  LEA.HI.X.SX32 R13, R17, R3, 0x1, P1 ;  /* 0x00000003110d7211 */ /* 0x000fe200008f0eff */
[----:B------:R-:W-:Y:S01]  /*ac50*/  IMAD R17, R20, 0x8, R17 ;  /* 0x0000000814117824 */ /* 0x000fe200078e0211 */
[----:B-1----:R-:W-:Y:S02]  /*ac60*/  IADD3 R14, P6, PT, R8, R2, RZ ;  /* 0x00000002080e7210 */ /* 0x002fe40007fde0ff */
[----:B------:R-:W-:-:S02]  /*ac70*/  PRMT R19, R9, 0x7772, RZ ;  /* 0x0000777209137816 */ /* 0x000fc400000000ff */
[-C--:B------:R-:W-:Y:S01]  /*ac80*/  LEA.HI.X.SX32 R15, R8, R3.reuse, 0x1, P6 ;  /* 0x00000003080f7211 */ /* 0x080fe200030f0eff */
[----:B------:R-:W-:Y:S01]  /*ac90*/  IMAD R5, R20, 0x4, R17 ;  /* 0x0000000414057824 */ /* 0x000fe200078e0211 */
[----:B------:R-:W-:Y:S02]  /*aca0*/  IADD3 R8, P6, PT, R17, R2, RZ ;  /* 0x0000000211087210 */ /* 0x000fe40007fde0ff */
[----:B------:R-:W-:Y:S02]  /*acb0*/  PRMT R25, R9, 0x7773, RZ ;  /* 0x0000777309197816 */ /* 0x000fe400000000ff */
[----:B-----5:R-:W-:Y:S01]  /*acc0*/  ISETP.LT.AND P3, PT, R27, UR11, !P0 ;  /* 0x0000000b1b007c0c */ /* 0x020fe2000c761270 */
[----:B------:R1:W-:Y:S01]  /*acd0*/  @P2 STG.E.U8 desc[UR26][R12.64], R19 ;  /* 0x000000130c002986 */ /* 0x0003e2000c10111a */
[----:B------:R-:W-:-:S03]  /*ace0*/  LEA.HI.X.SX32 R9, R17, R3, 0x1, P6 ;  /* 0x0000000311097211 */ /* 0x000fc600030f0eff */
[----:B------:R3:W-:Y:S01]  /*acf0*/  @P4 STG.E.U8 desc[UR26][R14.64], R25 ;  /* 0x000000190e004986 */ /* 0x0007e2000c10111a */
[C---:B------:R-:W-:Y:S02]  /*ad00*/  PRMT R23, R10.reuse, 0x7770, RZ ;  /* 0x000077700a177816 */ /* 0x040fe400000000ff */
[----:B0-----:R-:W-:Y:S01]  /*ad10*/  PRMT R21, R10, 0x7771, RZ ;  /* 0x000077710a157816 */ /* 0x001fe200000000ff */
[----:B-1----:R-:W-:-:S04]  /*ad20*/  IMAD R19, R20, 0x4, R5 ;  /* 0x0000000414137824 */ /* 0x002fc800078e0205 */
[----:B------:R0:W-:Y:S01]  /*ad30*/  @P3 STG.E.U8 desc[UR26][R8.64], R23 ;  /* 0x0000001708003986 */ /* 0x0001e2000c10111a */
[----:B------:R-:W-:-:S04]  /*ad40*/  IADD3 R12, P3, PT, R19, R2, RZ ;  /* 0x00000002130c7210 */ /* 0x000fc80007f7e0ff */
[----:B------:R-:W-:Y:S01]  /*ad50*/  LEA.HI.X.SX32 R13, R19, R3, 0x1, P3 ;  /* 0x00000003130d7211 */ /* 0x000fe200018f0eff */
[----:B------:R-:W-:Y:S01]  /*ad60*/  IMAD R19, R20, 0x8, R19 ;  /* 0x0000000814137824 */ /* 0x000fe200078e0213 */
[C---:B---3--:R-:W-:Y:S02]  /*ad70*/  PRMT R25, R10.reuse, 0x7772, RZ ;  /* 0x000077720a197816 */ /* 0x048fe400000000ff */
[----:B0-----:R-:W-:Y:S01]  /*ad80*/  PRMT R23, R10, 0x7773, RZ ;  /* 0x000077730a177816 */ /* 0x001fe200000000ff */
[----:B------:R-:W-:Y:S01]  /*ad90*/  IMAD R10, R185, R20, RZ ;  /* 0x00000014b90a7224 */ /* 0x000fe200078e02ff */
[----:B------:R-:W-:Y:S02]  /*ada0*/  ISETP.LT.AND P3, PT, R252, UR11, !P0 ;  /* 0x0000000bfc007c0c */ /* 0x000fe4000c761270 */
[----:B----4-:R-:W-:Y:S02]  /*adb0*/  ISETP.LT.AND P5, PT, R26, UR11, !P0 ;  /* 0x0000000b1a007c0c */ /* 0x010fe4000c7a1270 */
[----:B------:R-:W-:-:S02]  /*adc0*/  ISETP.LT.AND P1, PT, R24, UR11, !P0 ;  /* 0x0000000b18007c0c */ /* 0x000fc4000c721270 */
[----:B--2---:R-:W-:Y:S02]  /*add0*/  ISETP.LT.AND P6, PT, R16, UR11, !P0 ;  /* 0x0000000b10007c0c */ /* 0x004fe4000c7c1270 */
[----:B------:R-:W-:-:S04]  /*ade0*/  IADD3 R16, P4, PT, R5, R2, RZ ;  /* 0x0000000205107210 */ /* 0x000fc80007f9e0ff */
[----:B------:R-:W-:Y:S02]  /*adf0*/  LEA.HI.X.SX32 R17, R5, R3, 0x1, P4 ;  /* 0x0000000305117211 */ /* 0x000fe400020f0eff */
[----:B------:R-:W0:Y:S01]  /*ae00*/  LDS.128 R4, [R22+UR12+0x2000] ;  /* 0x0020000c16047984 */ /* 0x000e220008000c00 */
[----:B------:R-:W-:Y:S01]  /*ae10*/  ISETP.LT.AND P2, PT, R18, UR11, !P0 ;  /* 0x0000000b12007c0c */ /* 0x000fe2000c741270 */
[C---:B------:R-:W-:Y:S01]  /*ae20*/  IMAD R18, R209.reuse, R20, RZ ;  /* 0x00000014d1127224 */ /* 0x040fe200078e02ff */
[----:B------:R-:W-:Y:S01]  /*ae30*/  ISETP.LT.AND P4, PT, R209, UR11, !P0 ;  /* 0x0000000bd1007c0c */ /* 0x000fe2000c781270 */
[----:B------:R1:W-:Y:S03]  /*ae40*/  @P5 STG.E.U8 desc[UR26][R16.64], R21 ;  /* 0x0000001510005986 */ /* 0x0003e6000c10111a */
[----:B------:R-:W-:-:S04]  /*ae50*/  IADD3 R14, P5, PT, R18, R2, RZ ;  /* 0x00000002120e7210 */ /* 0x000fc80007fbe0ff */
[-C--:B------:R-:W-:Y:S02]  /*ae60*/  LEA.HI.X.SX32 R15, R18, R3.reuse, 0x1, P5 ;  /* 0x00000003120f7211 */ /* 0x080fe400028f0eff */
[CC--:B------:R-:W-:Y:S01]  /*ae70*/  IADD3 R8, P5, PT, R19.reuse, R2.reuse, RZ ;  /* 0x0000000213087210 */ /* 0x0c0fe20007fbe0ff */
[C---:B-1----:R-:W-:Y:S01]  /*ae80*/  IMAD R17, R20.reuse, 0x4, R19 ;  /* 0x0000000414117824 */ /* 0x042fe200078e0213 */
[----:B------:R1:W-:Y:S02]  /*ae90*/  @P1 STG.E.U8 desc[UR26][R12.64], R25 ;  /* 0x000000190c001986 */ /* 0x0003e4000c10111a */
[----:B------:R-:W-:Y:S02]  /*aea0*/  LEA.HI.X.SX32 R9, R19, R3, 0x1, P5 ;  /* 0x0000000313097211 */ /* 0x000fe400028f0eff */
[----:B------:R-:W-:Y:S01]  /*aeb0*/  PRMT R21, R11, 0x7770, RZ ;  /* 0x000077700b157816 */ /* 0x000fe200000000ff */
[----:B------:R2:W-:Y:S01]  /*aec0*/  @P4 STG.E.U8 desc[UR26][R14.64], R23 ;  /* 0x000000170e004986 */ /* 0x0005e2000c10111a */
[----:B------:R-:W-:Y:S01]  /*aed0*/  IADD3 R16, P4, PT, R17, R2, RZ ;  /* 0x0000000211107210 */ /* 0x000fe20007f9e0ff */
[----:B------:R-:W-:-:S02]  /*aee0*/  IMAD R19, R20, 0x4, R17 ;  /* 0x0000000414137824 */ /* 0x000fc400078e0211 */
[----:B------:R3:W-:Y:S01]  /*aef0*/  @P2 STG.E.U8 desc[UR26][R8.64], R21 ;  /* 0x0000001508002986 */ /* 0x0007e2000c10111a */
[-C--:B------:R-:W-:Y:S02]  /*af00*/  LEA.HI.X.SX32 R17, R17, R3.reuse, 0x1, P4 ;  /* 0x0000000311117211 */ /* 0x080fe400020f0eff */
[----:B-1----:R-:W-:Y:S02]  /*af10*/  PRMT R25, R11, 0x7771, RZ ;  /* 0x000077710b197816 */ /* 0x002fe400000000ff */
[-C--:B------:R-:W-:Y:S02]  /*af20*/  IADD3 R12, P2, PT, R19, R2.reuse, RZ ;  /* 0x00000002130c7210 */ /* 0x080fe40007f5e0ff */
[----:B------:R-:W-:Y:S01]  /*af30*/  ISETP.LT.AND P4, PT, R185, UR11, !P0 ;  /* 0x0000000bb9007c0c */ /* 0x000fe2000c781270 */
[----:B------:R1:W-:Y:S01]  /*af40*/  @P6 STG.E.U8 desc[UR26][R16.64], R25 ;  /* 0x0000001910006986 */ /* 0x0003e2000c10111a */
[----:B------:R-:W-:Y:S01]  /*af50*/  LEA.HI.X.SX32 R13, R19, R3, 0x1, P2 ;  /* 0x00000003130d7211 */ /* 0x000fe200010f0eff */
[----:B------:R-:W-:Y:S01]  /*af60*/  IMAD R19, R20, 0x8, R19 ;  /* 0x0000000814137824 */ /* 0x000fe200078e0213 */
[----:B--2---:R-:W-:-:S02]  /*af70*/  IADD3 R14, P6, PT, R10, R2, RZ ;  /* 0x000000020a0e7210 */ /* 0x004fc40007fde0ff */
[----:B------:R-:W-:Y:S02]  /*af80*/  ISETP.LT.AND P1, PT, R251, UR11, !P0 ;  /* 0x0000000bfb007c0c */ /* 0x000fe4000c721270 */
[C---:B------:R-:W-:Y:S02]  /*af90*/  PRMT R23, R11.reuse, 0x7772, RZ ;  /* 0x000077720b177816 */ /* 0x040fe400000000ff */
[-C--:B------:R-:W-:Y:S02]  /*afa0*/  LEA.HI.X.SX32 R15, R10, R3.reuse, 0x1, P6 ;  /* 0x000000030a0f7211 */ /* 0x080fe400030f0eff */
[----:B---3--:R-:W-:Y:S01]  /*afb0*/  PRMT R21, R11, 0x7773, RZ ;  /* 0x000077730b157816 */ /* 0x008fe200000000ff */
[----:B------:R-:W-:Y:S01]  /*afc0*/  IMAD R11, R20, 0x4, R19 ;  /* 0x00000004140b7824 */ /* 0x000fe200078e0213 */
[CC--:B------:R-:W-:Y:S02]  /*afd0*/  IADD3 R8, P6, PT, R19.reuse, R2.reuse, RZ ;  /* 0x0000000213087210 */ /* 0x0c0fe40007fde0ff */
[----:B------:R-:W-:Y:S01]  /*afe0*/  ISETP.LT.AND P5, PT, R250, UR11, !P0 ;  /* 0x0000000bfa007c0c */ /* 0x000fe2000c7a1270 */
[----:B------:R2:W-:Y:S01]  /*aff0*/  @P3 STG.E.U8 desc[UR26][R12.64], R23 ;  /* 0x000000170c003986 */ /* 0x0005e2000c10111a */
[-C--:B------:R-:W-:Y:S01]  /*b000*/  LEA.HI.X.SX32 R9, R19, R3.reuse, 0x1, P6 ;  /* 0x0000000313097211 */ /* 0x080fe200030f0eff */
[----:B-1----:R-:W-:Y:S01]  /*b010*/  IMAD R17, R20, 0x4, R11 ;  /* 0x0000000414117824 */ /* 0x002fe200078e020b */
[----:B0-----:R-:W-:Y:S01]  /*b020*/  PRMT R19, R4, 0x7770, RZ ;  /* 0x0000777004137816 */ /* 0x001fe200000000ff */
[----:B------:R0:W-:Y:S01]  /*b030*/  @P4 STG.E.U8 desc[UR26][R14.64], R21 ;  /* 0x000000150e004986 */ /* 0x0001e2000c10111a */
[----:B------:R-:W-:Y:S01]  /*b040*/  IADD3 R10, P4, PT, R11, R2, RZ ;  /* 0x000000020b0a7210 */ /* 0x000fe20007f9e0ff */
[----:B------:R-:W-:Y:S01]  /*b050*/  IMAD R16, R184, R20, RZ ;  /* 0x00000014b8107224 */ /* 0x000fe200078e02ff */
[----:B------:R-:W-:Y:S01]  /*b060*/  ISETP.LT.AND P2, PT, R249, UR11, !P0 ;  /* 0x0000000bf9007c0c */ /* 0x000fe2000c741270 */
[----:B------:R1:W-:Y:S01]  /*b070*/  @P1 STG.E.U8 desc[UR26][R8.64], R19 ;  /* 0x0000001308001986 */ /* 0x0003e2000c10111a */
[----:B------:R-:W-:-:S02]  /*b080*/  LEA.HI.X.SX32 R11, R11, R3, 0x1, P4 ;  /* 0x000000030b0b7211 */ /* 0x000fc400020f0eff */
[----:B--2---:R-:W-:Y:S02]  /*b090*/  PRMT R23, R4, 0x7771, RZ ;  /* 0x0000777104177816 */ /* 0x004fe400000000ff */
[----:B------:R-:W-:Y:S02]  /*b0a0*/  ISETP.LT.AND P4, PT, R184, UR11, !P0 ;  /* 0x0000000bb8007c0c */ /* 0x000fe4000c781270 */
[CC--:B------:R-:W-:Y:S01]  /*b0b0*/  IADD3 R12, P1, PT, R17.reuse, R2.reuse, RZ ;  /* 0x00000002110c7210 */ /* 0x0c0fe20007f3e0ff */
[----:B------:R2:W-:Y:S01]  /*b0c0*/  @P5 STG.E.U8 desc[UR26][R10.64], R23 ;  /* 0x000000170a005986 */ /* 0x0005e2000c10111a */
[----:B0-----:R-:W-:Y:S02]  /*b0d0*/  IADD3 R14, P5, PT, R16, R2, RZ ;  /* 0x00000002100e7210 */ /* 0x001fe40007fbe0ff */
[----:B------:R-:W-:Y:S01]  /*b0e0*/  LEA.HI.X.SX32 R13, R17, R3, 0x1, P1 ;  /* 0x00000003110d7211 */ /* 0x000fe200008f0eff */
[----:B------:R-:W-:Y:S01]  /*b0f0*/  IMAD R17, R20, 0x8, R17 ;  /* 0x0000000814117824 */ /* 0x000fe200078e0211 */
[----:B------:R-:W-:-:S02]  /*b100*/  ISETP.LT.AND P3, PT, R248, UR11, !P0 ;  /* 0x0000000bf8007c0c */ /* 0x000fc4000c761270 */
[----:B------:R-:W-:Y:S02]  /*b110*/  PRMT R21, R4, 0x7772, RZ ;  /* 0x0000777204157816 */ /* 0x000fe400000000ff */
[----:B------:R-:W-:Y:S02]  /*b120*/  LEA.HI.X.SX32 R15, R16, R3, 0x1, P5 ;  /* 0x00000003100f7211 */ /* 0x000fe400028f0eff */
[----:B-1----:R-:W-:Y:S01]  /*b130*/  PRMT R19, R4, 0x7773, RZ ;  /* 0x0000777304137816 */ /* 0x002fe200000000ff */
[----:B--2---:R-:W-:Y:S01]  /*b140*/  IMAD R11, R20, 0x4, R17 ;  /* 0x00000004140b7824 */ /* 0x004fe200078e0211 */
[----:B------:R-:W-:Y:S02]  /*b150*/  ISETP.LT.AND P6, PT, R247, UR11, !P0 ;  /* 0x0000000bf7007c0c */ /* 0x000fe4000c7c1270 */
[----:B------:R-:W-:Y:S01]  /*b160*/  IADD3 R8, P5, PT, R17, R2, RZ ;  /* 0x0000000211087210 */ /* 0x000fe20007fbe0ff */
[----:B------:R0:W-:Y:S01]  /*b170*/  @P2 STG.E.U8 desc[UR26][R12.64], R21 ;  /* 0x000000150c002986 */ /* 0x0001e2000c10111a */
[----:B------:R-:W-:-:S02]  /*b180*/  PRMT R23, R5, 0x7770, RZ ;  /* 0x0000777005177816 */ /* 0x000fc400000000ff */
[-C--:B------:R-:W-:Y:S01]  /*b190*/  LEA.HI.X.SX32 R9, R17, R3.reuse, 0x1, P5 ;  /* 0x0000000311097211 */ /* 0x080fe200028f0eff */
[----:B------:R1:W-:Y:S01]  /*b1a0*/  @P4 STG.E.U8 desc[UR26][R14.64], R19 ;  /* 0x000000130e004986 */ /* 0x0003e2000c10111a */
[C---:B------:R-:W-:Y:S01]  /*b1b0*/  IADD3 R10, P4, PT, R11.reuse, R2, RZ ;  /* 0x000000020b0a7210 */ /* 0x040fe20007f9e0ff */
[----:B------:R-:W-:Y:S01]  /*b1c0*/  IMAD R17, R20, 0x4, R11 ;  /* 0x0000000414117824 */ /* 0x000fe200078e020b */
[----:B------:R-:W-:Y:S01]  /*b1d0*/  ISETP.LT.AND P1, PT, R246, UR11, !P0 ;  /* 0x0000000bf6007c0c */ /* 0x000fe2000c721270 */
[----:B------:R2:W-:Y:S01]  /*b1e0*/  @P3 STG.E.U8 desc[UR26][R8.64], R23 ;  /* 0x0000001708003986 */ /* 0x0005e2000c10111a */
[----:B------:R-:W-:Y:S01]  /*b1f0*/  LEA.HI.X.SX32 R11, R11, R3, 0x1, P4 ;  /* 0x000000030b0b7211 */ /* 0x000fe200020f0eff */
[----:B------:R-:W-:Y:S01]  /*b200*/  IMAD R4, R183, R20, RZ ;  /* 0x00000014b7047224 */ /* 0x000fe200078e02ff */
[----:B0-----:R-:W-:Y:S02]  /*b210*/  PRMT R21, R5, 0x7771, RZ ;  /* 0x0000777105157816 */ /* 0x001fe400000000ff */
[----:B------:R-:W-:-:S02]  /*b220*/  ISETP.LT.AND P4, PT, R183, UR11, !P0 ;  /* 0x0000000bb7007c0c */ /* 0x000fc4000c781270 */
[CC--:B------:R-:W-:Y:S01]  /*b230*/  IADD3 R12, P3, PT, R17.reuse, R2.reuse, RZ ;  /* 0x00000002110c7210 */ /* 0x0c0fe20007f7e0ff */
[----:B------:R0:W-:Y:S01]  /*b240*/  @P6 STG.E.U8 desc[UR26][R10.64], R21 ;  /* 0x000000150a006986 */ /* 0x0001e2000c10111a */
[----:B-1----:R-:W-:Y:S02]  /*b250*/  IADD3 R14, P6, PT, R4, R2, RZ ;  /* 0x00000002040e7210 */ /* 0x002fe40007fde0ff */
[-C--:B------:R-:W-:Y:S01]  /*b260*/  LEA.HI.X.SX32 R13, R17, R3.reuse, 0x1, P3 ;  /* 0x00000003110d7211 */ /* 0x080fe200018f0eff */
[----:B------:R-:W-:Y:S01]  /*b270*/  IMAD R17, R20, 0x8, R17 ;  /* 0x0000000814117824 */ /* 0x000fe200078e0211 */
[C---:B------:R-:W-:Y:S02]  /*b280*/  PRMT R19, R5.reuse, 0x7772, RZ ;  /* 0x0000777205137816 */ /* 0x040fe400000000ff */
[----:B------:R-:W-:Y:S01]  /*b290*/  LEA.HI.X.SX32 R15, R4, R3, 0x1, P6 ;  /* 0x00000003040f7211 */ /* 0x000fe200030f0eff */
[----:B--2---:R-:W-:Y:S01]  /*b2a0*/  IMAD R9, R20, 0x4, R17 ;  /* 0x0000000414097824 */ /* 0x004fe200078e0211 */
[----:B------:R-:W-:-:S02]  /*b2b0*/  PRMT R23, R5, 0x7773, RZ ;  /* 0x0000777305177816 */ /* 0x000fc400000000ff */
[----:B------:R-:W-:Y:S02]  /*b2c0*/  ISETP.LT.AND P2, PT, R245, UR11, !P0 ;  /* 0x0000000bf5007c0c */ /* 0x000fe4000c741270 */
[----:B------:R-:W-:Y:S01]  /*b2d0*/  ISETP.LT.AND P5, PT, R244, UR11, !P0 ;  /* 0x0000000bf4007c0c */ /* 0x000fe2000c7a1270 */
[----:B------:R-:W-:Y:S01]  /*b2e0*/  @P1 STG.E.U8 desc[UR26][R12.64], R19 ;  /* 0x000000130c001986 */ /* 0x000fe2000c10111a */
[----:B------:R-:W-:-:S03]  /*b2f0*/  IADD3 R4, P6, PT, R17, R2, RZ ;  /* 0x0000000211047210 */ /* 0x000fc60007fde0ff */
[----:B------:R1:W-:Y:S01]  /*b300*/  @P4 STG.E.U8 desc[UR26][R14.64], R23 ;  /* 0x000000170e004986 */ /* 0x0003e2000c10111a */
[----:B------:R-:W-:Y:S02]  /*b310*/  IADD3 R16, P4, PT, R9, R2, RZ ;  /* 0x0000000209107210 */ /* 0x000fe40007f9e0ff */
[-C--:B------:R-:W-:Y:S02]  /*b320*/  LEA.HI.X.SX32 R5, R17, R3.reuse, 0x1, P6 ;  /* 0x0000000311057211 */ /* 0x080fe400030f0eff */
[----:B0-----:R-:W-:Y:S01]  /*b330*/  PRMT R11, R6, 0x7770, RZ ;  /* 0x00007770060b7816 */ /* 0x001fe200000000ff */
[----:B------:R-:W-:Y:S01]  /*b340*/  IMAD R8, R182, R20, RZ ;  /* 0x00000014b6087224 */ /* 0x000fe200078e02ff */
[----:B------:R-:W-:Y:S02]  /*b350*/  LEA.HI.X.SX32 R17, R9, R3, 0x1, P4 ;  /* 0x0000000309117211 */ /* 0x000fe400020f0eff */
[----:B------:R-:W-:Y:S01]  /*b360*/  PRMT R21, R6, 0x7771, RZ ;  /* 0x0000777106157816 */ /* 0x000fe200000000ff */
[----:B------:R-:W-:Y:S04]  /*b370*/  @P2 STG.E.U8 desc[UR26][R4.64], R11 ;  /* 0x0000000b04002986 */ /* 0x000fe8000c10111a */
[----:B------:R0:W-:Y:S01]  /*b380*/  @P5 STG.E.U8 desc[UR26][R16.64], R21 ;  /* 0x0000001510005986 */ /* 0x0001e2000c10111a */
[----:B-1----:R-:W-:Y:S01]  /*b390*/  IADD3 R14, P5, PT, R8, R2, RZ ;  /* 0x00000002080e7210 */ /* 0x002fe20007fbe0ff */
[----:B------:R-:W-:-:S03]  /*b3a0*/  IMAD R19, R20, 0x4, R9 ;  /* 0x0000000414137824 */ /* 0x000fc600078e0209 */
[-C--:B------:R-:W-:Y:S02]  /*b3b0*/  LEA.HI.X.SX32 R15, R8, R3.reuse, 0x1, P5 ;  /* 0x00000003080f7211 */ /* 0x080fe400028f0eff */
[----:B------:R1:W2:Y:S01]  /*b3c0*/  LDS.128 R8, [R0+UR12+0x3000] ;  /* 0x0030000c00087984 */ /* 0x0002a20008000c00 */
[----:B------:R-:W-:Y:S02]  /*b3d0*/  ISETP.LT.AND P3, PT, R243, UR11, !P0 ;  /* 0x0000000bf3007c0c */ /* 0x000fe4000c761270 */
[C---:B------:R-:W-:Y:S02]  /*b3e0*/  IADD3 R12, P4, PT, R19.reuse, R2, RZ ;  /* 0x00000002130c7210 */ /* 0x040fe40007f9e0ff */
[----:B------:R-:W-:Y:S02]  /*b3f0*/  ISETP.LT.AND P2, PT, R182, UR11, !P0 ;  /* 0x0000000bb6007c0c */ /* 0x000fe4000c741270 */
[----:B------:R-:W-:Y:S01]  /*b400*/  LEA.HI.X.SX32 R13, R19, R3, 0x1, P4 ;  /* 0x00000003130d7211 */ /* 0x000fe200020f0eff */
[----:B------:R-:W-:Y:S01]  /*b410*/  IMAD R19, R20, 0x8, R19 ;  /* 0x0000000814137824 */ /* 0x000fe200078e0213 */
[----:B------:R-:W-:-:S02]  /*b420*/  ISETP.LT.AND P1, PT, R242, UR11, !P0 ;  /* 0x0000000bf2007c0c */ /* 0x000fc4000c721270 */
[----:B------:R-:W-:Y:S01]  /*b430*/  PRMT R25, R6, 0x7772, RZ ;  /* 0x0000777206197816 */ /* 0x000fe200000000ff */
[----:B0-----:R-:W-:Y:S01]  /*b440*/  IMAD R17, R20, 0x4, R19 ;  /* 0x0000000414117824 */ /* 0x001fe200078e0213 */
[----:B------:R-:W-:Y:S02]  /*b450*/  PRMT R23, R6, 0x7773, RZ ;  /* 0x0000777306177816 */ /* 0x000fe400000000ff */
[-C--:B------:R-:W-:Y:S02]  /*b460*/  IADD3 R4, P5, PT, R19, R2.reuse, RZ ;  /* 0x0000000213047210 */ /* 0x080fe40007fbe0ff */
[----:B------:R-:W-:Y:S01]  /*b470*/  ISETP.LT.AND P6, PT, R241, UR11, !P0 ;  /* 0x0000000bf1007c0c */ /* 0x000fe2000c7c1270 */
[----:B------:R0:W-:Y:S01]  /*b480*/  @P3 STG.E.U8 desc[UR26][R12.64], R25 ;  /* 0x000000190c003986 */ /* 0x0001e2000c10111a */
[----:B------:R-:W-:Y:S01]  /*b490*/  LEA.HI.X.SX32 R5, R19, R3, 0x1, P5 ;  /* 0x0000000313057211 */ /* 0x000fe200028f0eff */
[----:B------:R-:W-:Y:S01]  /*b4a0*/  IMAD R19, R20, 0x4, R17 ;  /* 0x0000000414137824 */ /* 0x000fe200078e0211 */
[----:B------:R-:W-:Y:S01]  /*b4b0*/  PRMT R21, R7, 0x7770, RZ ;  /* 0x0000777007157816 */ /* 0x000fe200000000ff */
[----:B------:R3:W-:Y:S01]  /*b4c0*/  @P2 STG.E.U8 desc[UR26][R14.64], R23 ;  /* 0x000000170e002986 */ /* 0x0007e2000c10111a */
[----:B------:R-:W-:Y:S01]  /*b4d0*/  IADD3 R16, P2, PT, R17, R2, RZ ;  /* 0x0000000211107210 */ /* 0x000fe20007f5e0ff */
[----:B-1----:R-:W-:-:S02]  /*b4e0*/  IMAD R0, R181, R20, RZ ;  /* 0x00000014b5007224 */ /* 0x002fc400078e02ff */
[----:B------:R1:W-:Y:S01]  /*b4f0*/  @P1 STG.E.U8 desc[UR26][R4.64], R21 ;  /* 0x0000001504001986 */ /* 0x0003e2000c10111a */
[-C--:B------:R-:W-:Y:S02]  /*b500*/  LEA.HI.X.SX32 R17, R17, R3.reuse, 0x1, P2 ;  /* 0x0000000311117211 */ /* 0x080fe400010f0eff */
[----:B0-----:R-:W-:Y:S02]  /*b510*/  PRMT R25, R7, 0x7771, RZ ;  /* 0x0000777107197816 */ /* 0x001fe400000000ff */
[C---:B------:R-:W-:Y:S02]  /*b520*/  IADD3 R12, P1, PT, R19.reuse, R2, RZ ;  /* 0x00000002130c7210 */ /* 0x040fe40007f3e0ff */
[----:B------:R-:W-:Y:S01]  /*b530*/  ISETP.LT.AND P4, PT, R240, UR11, !P0 ;  /* 0x0000000bf0007c0c */ /* 0x000fe2000c781270 */
[----:B------:R2:W-:Y:S01]  /*b540*/  @P6 STG.E.U8 desc[UR26][R16.64], R25 ;  /* 0x0000001910006986 */ /* 0x0005e2000c10111a */
[----:B------:R-:W-:Y:S01]  /*b550*/  LEA.HI.X.SX32 R13, R19, R3, 0x1, P1 ;  /* 0x00000003130d7211 */ /* 0x000fe200008f0eff */
[----:B------:R-:W-:Y:S01]  /*b560*/  IMAD R19, R20, 0x8, R19 ;  /* 0x0000000814137824 */ /* 0x000fe200078e0213 */
[----:B------:R-:W-:-:S02]  /*b570*/  ISETP.LT.AND P2, PT, R181, UR11, !P0 ;  /* 0x0000000bb5007c0c */ /* 0x000fc4000c741270 */
[CC--:B------:R-:W-:Y:S02]  /*b580*/  IADD3 R6, P6, PT, R0.reuse, R2.reuse, RZ ;  /* 0x0000000200067210 */ /* 0x0c0fe40007fde0ff */
[----:B------:R-:W-:Y:S02]  /*b590*/  ISETP.LT.AND P3, PT, R239, UR11, !P0 ;  /* 0x0000000bef007c0c */ /* 0x000fe4000c761270 */
[C---:B---3--:R-:W-:Y:S02]  /*b5a0*/  PRMT R23, R7.reuse, 0x7772, RZ ;  /* 0x0000777207177816 */ /* 0x048fe400000000ff */
[----:B-1----:R-:W-:Y:S02]  /*b5b0*/  PRMT R21, R7, 0x7773, RZ ;  /* 0x0000777307157816 */ /* 0x002fe400000000ff */
[----:B------:R-:W-:Y:S01]  /*b5c0*/  LEA.HI.X.SX32 R7, R0, R3, 0x1, P6 ;  /* 0x0000000300077211 */ /* 0x000fe200030f0eff */
[----:B------:R-:W-:Y:S01]  /*b5d0*/  IMAD R15, R20, 0x4, R19 ;  /* 0x00000004140f7824 */ /* 0x000fe200078e0213 */
[----:B------:R-:W-:-:S02]  /*b5e0*/  IADD3 R4, P6, PT, R19, R2, RZ ;  /* 0x0000000213047210 */ /* 0x000fc40007fde0ff */
[----:B--2---:R-:W-:Y:S01]  /*b5f0*/  PRMT R25, R8, 0x7770, RZ ;  /* 0x0000777008197816 */ /* 0x004fe200000000ff */
[----:B------:R-:W-:Y:S01]  /*b600*/  IMAD R17, R20, 0x4, R15 ;  /* 0x0000000414117824 */ /* 0x000fe200078e020f */
[----:B------:R-:W-:Y:S01]  /*b610*/  LEA.HI.X.SX32 R5, R19, R3, 0x1, P6 ;  /* 0x0000000313057211 */ /* 0x000fe200030f0eff */
[----:B------:R0:W-:Y:S01]  /*b620*/  @P4 STG.E.U8 desc[UR26][R12.64], R23 ;  /* 0x000000170c004986 */ /* 0x0001e2000c10111a */
[----:B------:R-:W-:-:S03]  /*b630*/  ISETP.LT.AND P5, PT, R238, UR11, !P0 ;  /* 0x0000000bee007c0c */ /* 0x000fc6000c7a1270 */
[----:B------:R1:W-:Y:S01]  /*b640*/  @P2 STG.E.U8 desc[UR26][R6.64], R21 ;  /* 0x0000001506002986 */ /* 0x0003e2000c10111a */
[C---:B------:R-:W-:Y:S01]  /*b650*/  ISETP.LT.AND P2, PT, R180.reuse, UR11, !P0 ;  /* 0x0000000bb4007c0c */ /* 0x040fe2000c741270 */
[----:B------:R-:W-:Y:S01]  /*b660*/  IMAD R180, R180, R20, RZ ;  /* 0x00000014b4b47224 */ /* 0x000fe200078e02ff */
[----:B------:R-:W-:Y:S01]  /*b670*/  ISETP.LT.AND P1, PT, R237, UR11, !P0 ;  /* 0x0000000bed007c0c */ /* 0x000fe2000c721270 */
[----:B------:R2:W-:Y:S01]  /*b680*/  @P3 STG.E.U8 desc[UR26][R4.64], R25 ;  /* 0x0000001904003986 */ /* 0x0005e2000c10111a */
[-C--:B------:R-:W-:Y:S02]  /*b690*/  IADD3 R14, P6, PT, R15, R2.reuse, RZ ;  /* 0x000000020f0e7210 */ /* 0x080fe40007fde0ff */
[----:B0-----:R-:W-:Y:S02]  /*b6a0*/  IADD3 R12, P3, PT, R17, R2, RZ ;  /* 0x00000002110c7210 */ /* 0x001fe40007f7e0ff */
[-C--:B------:R-:W-:Y:S02]  /*b6b0*/  LEA.HI.X.SX32 R15, R15, R3.reuse, 0x1, P6 ;  /* 0x000000030f0f7211 */ /* 0x080fe400030f0eff */
[----:B------:R-:W-:Y:S01]  /*b6c0*/  LEA.HI.X.SX32 R13, R17, R3, 0x1, P3 ;  /* 0x00000003110d7211 */ /* 0x000fe200018f0eff */
[----:B------:R-:W-:Y:S01]  /*b6d0*/  IMAD R17, R20, 0x8, R17 ;  /* 0x0000000814117824 */ /* 0x000fe200078e0211 */
[----:B------:R-:W-:-:S02]  /*b6e0*/  PRMT R23, R8, 0x7771, RZ ;  /* 0x0000777108177816 */ /* 0x000fc400000000ff */
[-C--:B-1----:R-:W-:Y:S02]  /*b6f0*/  IADD3 R6, P6, PT, R180, R2.reuse, RZ ;  /* 0x00000002b4067210 */ /* 0x082fe40007fde0ff */
[----:B------:R-:W-:Y:S02]  /*b700*/  ISETP.LT.AND P4, PT, R236, UR11, !P0 ;  /* 0x0000000bec007c0c */ /* 0x000fe4000c781270 */
[----:B------:R-:W-:Y:S01]  /*b710*/  PRMT R19, R8, 0x7772, RZ ;  /* 0x0000777208137816 */ /* 0x000fe200000000ff */
[----:B------:R0:W-:Y:S01]  /*b720*/  @P5 STG.E.U8 desc[UR26][R14.64], R23 ;  /* 0x000000170e005986 */ /* 0x0001e2000c10111a */
[----:B------:R-:W-:Y:S02]  /*b730*/  LEA.HI.X.SX32 R7, R180, R3, 0x1, P6 ;  /* 0x00000003b4077211 */ /* 0x000fe400030f0eff */
[----:B--2---:R-:W-:Y:S01]  /*b740*/  IADD3 R4, P6, PT, R17, R2, RZ ;  /* 0x0000000211047210 */ /* 0x004fe20007fde0ff */
[----:B------:R1:W-:Y:S01]  /*b750*/  @P1 STG.E.U8 desc[UR26][R12.64], R19 ;  /* 0x000000130c001986 */ /* 0x0003e2000c10111a */
[----:B------:R-:W-:-:S02]  /*b760*/  PRMT R21, R8, 0x7773, RZ ;  /* 0x0000777308157816 */ /* 0x000fc400000000ff */
[----:B------:R-:W-:Y:S01]  /*b770*/  LEA.HI.X.SX32 R5, R17, R3, 0x1, P6 ;  /* 0x0000000311057211 */ /* 0x000fe200030f0eff */
[----:B0-----:R-:W-:Y:S01]  /*b780*/  IMAD R15, R20, 0x4, R17 ;  /* 0x00000004140f7824 */ /* 0x001fe200078e0211 */
[----:B-1----:R-:W-:-:S03]  /*b790*/  PRMT R19, R9, 0x7770, RZ ;  /* 0x0000777009137816 */ /* 0x002fc600000000ff */
[----:B------:R-:W-:Y:S01]  /*b7a0*/  IMAD R17, R20, 0x4, R15 ;  /* 0x0000000414117824 */ /* 0x000fe200078e020f */
[----:B------:R0:W-:Y:S01]  /*b7b0*/  @P2 STG.E.U8 desc[UR26][R6.64], R21 ;  /* 0x0000001506002986 */ /* 0x0001e2000c10111a */
[C---:B------:R-:W-:Y:S01]  /*b7c0*/  ISETP.LT.AND P2, PT, R179.reuse, UR11, !P0 ;  /* 0x0000000bb3007c0c */ /* 0x040fe2000c741270 */
[----:B------:R-:W-:Y:S01]  /*b7d0*/  IMAD R179, R179, R20, RZ ;  /* 0x00000014b3b37224 */ /* 0x000fe200078e02ff */
[-C--:B------:R-:W-:Y:S01]  /*b7e0*/  IADD3 R14, P6, PT, R15, R2.reuse, RZ ;  /* 0x000000020f0e7210 */ /* 0x080fe20007fde0ff */
[----:B------:R1:W-:Y:S01]  /*b7f0*/  @P4 STG.E.U8 desc[UR26][R4.64], R19 ;  /* 0x0000001304004986 */ /* 0x0003e2000c10111a */
[----:B------:R-:W-:Y:S02]  /*b800*/  IADD3 R12, P4, PT, R17, R2, RZ ;  /* 0x00000002110c7210 */ /* 0x000fe40007f9e0ff */
[----:B------:R-:W-:Y:S02]  /*b810*/  ISETP.LT.AND P5, PT, R235, UR11, !P0 ;  /* 0x0000000beb007c0c */ /* 0x000fe4000c7a1270 */
[----:B------:R-:W-:-:S02]  /*b820*/  LEA.HI.X.SX32 R15, R15, R3, 0x1, P6 ;  /* 0x000000030f0f7211 */ /* 0x000fc400030f0eff */
[-C--:B------:R-:W-:Y:S01]  /*b830*/  LEA.HI.X.SX32 R13, R17, R3.reuse, 0x1, P4 ;  /* 0x00000003110d7211 */ /* 0x080fe200020f0eff */
[----:B------:R-:W-:Y:S01]  /*b840*/  IMAD R17, R20, 0x8, R17 ;  /* 0x0000000814117824 */ /* 0x000fe200078e0211 */
[----:B------:R-:W-:Y:S02]  /*b850*/  ISETP.LT.AND P3, PT, R234, UR11, !P0 ;  /* 0x0000000bea007c0c */ /* 0x000fe4000c761270 */
[----:B0-----:R-:W-:Y:S02]  /*b860*/  IADD3 R6, P6, PT, R179, R2, RZ ;  /* 0x00000002b3067210 */ /* 0x001fe40007fde0ff */
[C---:B------:R-:W-:Y:S02]  /*b870*/  PRMT R23, R9.reuse, 0x7771, RZ ;  /* 0x0000777109177816 */ /* 0x040fe400000000ff */
[----:B------:R-:W-:Y:S02]  /*b880*/  PRMT R21, R9, 0x7772, RZ ;  /* 0x0000777209157816 */ /* 0x000fe400000000ff */
[----:B------:R-:W-:-:S02]  /*b890*/  LEA.HI.X.SX32 R7, R179, R3, 0x1, P6 ;  /* 0x00000003b3077211 */ /* 0x000fc400030f0eff */
[----:B-1----:R-:W-:Y:S01]  /*b8a0*/  PRMT R19, R9, 0x7773, RZ ;  /* 0x0000777309137816 */ /* 0x002fe200000000ff */
[----:B------:R-:W-:Y:S01]  /*b8b0*/  IMAD R9, R20, 0x4, R17 ;  /* 0x0000000414097824 */ /* 0x000fe200078e0211 */
[----:B------:R-:W-:Y:S02]  /*b8c0*/  ISETP.LT.AND P1, PT, R233, UR11, !P0 ;  /* 0x0000000be9007c0c */ /* 0x000fe4000c721270 */
[CC--:B------:R-:W-:Y:S02]  /*b8d0*/  IADD3 R4, P6, PT, R17.reuse, R2.reuse, RZ ;  /* 0x0000000211047210 */ /* 0x0c0fe40007fde0ff */
[----:B------:R-:W-:Y:S01]  /*b8e0*/  ISETP.LT.AND P4, PT, R232, UR11, !P0 ;  /* 0x0000000be8007c0c */ /* 0x000fe2000c781270 */
[----:B------:R0:W-:Y:S01]  /*b8f0*/  @P5 STG.E.U8 desc[UR26][R14.64], R23 ;  /* 0x000000170e005986 */ /* 0x0001e2000c10111a */
[----:B------:R-:W-:Y:S02]  /*b900*/  LEA.HI.X.SX32 R5, R17, R3, 0x1, P6 ;  /* 0x0000000311057211 */ /* 0x000fe400030f0eff */
[----:B------:R-:W-:Y:S01]  /*b910*/  IADD3 R8, P6, PT, R9, R2, RZ ;  /* 0x0000000209087210 */ /* 0x000fe20007fde0ff */
[----:B------:R1:W-:Y:S01]  /*b920*/  @P3 STG.E.U8 desc[UR26][R12.64], R21 ;  /* 0x000000150c003986 */ /* 0x0003e2000c10111a */
[----:B------:R-:W-:-:S02]  /*b930*/  IMAD R0, R177, R20, RZ ;  /* 0x00000014b1007224 */ /* 0x000fc400078e02ff */
[----:B0-----:R-:W-:Y:S01]  /*b940*/  IMAD R15, R20, 0x4, R9 ;  /* 0x00000004140f7824 */ /* 0x001fe200078e0209 */
[----:B------:R-:W-:Y:S02]  /*b950*/  PRMT R23, R10, 0x7770, RZ ;  /* 0x000077700a177816 */ /* 0x000fe400000000ff */
[----:B------:R-:W-:Y:S01]  /*b960*/  LEA.HI.X.SX32 R9, R9, R3, 0x1, P6 ;  /* 0x0000000309097211 */ /* 0x000fe200030f0eff */
[----:B------:R-:W-:Y:S01]  /*b970*/  IMAD R17, R20, 0x8, R15 ;  /* 0x0000000814117824 */ /* 0x000fe200078e020f */
[----:B-1----:R-:W-:Y:S01]  /*b980*/  PRMT R21, R10, 0x7771, RZ ;  /* 0x000077710a157816 */ /* 0x002fe200000000ff */
[----:B------:R0:W-:Y:S04]  /*b990*/  @P2 STG.E.U8 desc[UR26][R6.64], R19 ;  /* 0x0000001306002986 */ /* 0x0001e8000c10111a */
[----:B------:R-:W-:Y:S01]  /*b9a0*/  @P1 STG.E.U8 desc[UR26][R4.64], R23 ;  /* 0x0000001704001986 */ /* 0x000fe2000c10111a */
[----:B------:R-:W-:-:S03]  /*b9b0*/  IMAD R16, R178, R20, RZ ;  /* 0x00000014b2107224 */ /* 0x000fc600078e02ff */
[----:B------:R1:W-:Y:S01]  /*b9c0*/  @P4 STG.E.U8 desc[UR26][R8.64], R21 ;  /* 0x0000001508004986 */ /* 0x0003e2000c10111a */
[-C--:B------:R-:W-:Y:S01]  /*b9d0*/  IADD3 R12, P4, PT, R0, R2.reuse, RZ ;  /* 0x00000002000c7210 */ /* 0x080fe20007f9e0ff */
[----:B0-----:R-:W-:Y:S01]  /*b9e0*/  IMAD R19, R20, 0x4, R17 ;  /* 0x0000000414137824 */ /* 0x001fe200078e0211 */
[-C--:B------:R-:W-:Y:S02]  /*b9f0*/  IADD3 R6, P1, PT, R15, R2.reuse, RZ ;  /* 0x000000020f067210 */ /* 0x080fe40007f3e0ff */
[-C--:B------:R-:W-:Y:S01]  /*ba00*/  LEA.HI.X.SX32 R13, R0, R3.reuse, 0x1, P4 ;  /* 0x00000003000d7211 */ /* 0x080fe200020f0eff */
[----:B------:R-:W-:Y:S01]  /*ba10*/  IMAD R20, R20, 0x4, R19 ;  /* 0x0000000414147824 */ /* 0x000fe200078e0213 */
[-C--:B------:R-:W-:Y:S02]  /*ba20*/  IADD3 R14, P4, PT, R17, R2.reuse, RZ ;  /* 0x00000002110e7210 */ /* 0x080fe40007f9e0ff */
[----:B------:R-:W-:Y:S02]  /*ba30*/  LEA.HI.X.SX32 R7, R15, R3, 0x1, P1 ;  /* 0x000000030f077211 */ /* 0x000fe400008f0eff */
[----:B-1----:R-:W-:-:S02]  /*ba40*/  IADD3 R8, P1, PT, R20, R2, RZ ;  /* 0x0000000214087210 */ /* 0x002fc40007f3e0ff */
[----:B------:R-:W-:Y:S02]  /*ba50*/  ISETP.LT.AND P5, PT, R231, UR11, !P0 ;  /* 0x0000000be7007c0c */ /* 0x000fe4000c7a1270 */
[-C--:B------:R-:W-:Y:S02]  /*ba60*/  LEA.HI.X.SX32 R15, R17, R3.reuse, 0x1, P4 ;  /* 0x00000003110f7211 */ /* 0x080fe400020f0eff */
[----:B------:R-:W-:Y:S02]  /*ba70*/  ISETP.LT.AND P4, PT, R177, UR11, !P0 ;  /* 0x0000000bb1007c0c */ /* 0x000fe4000c781270 */
[----:B------:R-:W-:Y:S02]  /*ba80*/  ISETP.LT.AND P3, PT, R230, UR11, !P0 ;  /* 0x0000000be6007c0c */ /* 0x000fe4000c761270 */
[----:B------:R-:W-:Y:S02]  /*ba90*/  ISETP.LT.AND P2, PT, R229, UR11, !P0 ;  /* 0x0000000be5007c0c */ /* 0x000fe4000c741270 */
[----:B------:R-:W-:-:S02]  /*baa0*/  LEA.HI.X.SX32 R9, R20, R3, 0x1, P1 ;  /* 0x0000000314097211 */ /* 0x000fc400008f0eff */
[CC--:B------:R-:W-:Y:S02]  /*bab0*/  IADD3 R4, P6, PT, R19.reuse, R2.reuse, RZ ;  /* 0x0000000213047210 */ /* 0x0c0fe40007fde0ff */
[----:B------:R-:W-:Y:S02]  /*bac0*/  ISETP.LT.AND P1, PT, R228, UR11, !P0 ;  /* 0x0000000be4007c0c */ /* 0x000fe4000c721270 */
[----:B------:R-:W-:Y:S02]  /*bad0*/  ISETP.LT.AND P0, PT, R178, UR11, !P0 ;  /* 0x0000000bb2007c0c */ /* 0x000fe4000c701270 */
[----:B------:R-:W-:Y:S02]  /*bae0*/  LEA.HI.X.SX32 R5, R19, R3, 0x1, P6 ;  /* 0x0000000313057211 */ /* 0x000fe400030f0eff */
[----:B------:R-:W-:Y:S02]  /*baf0*/  PRMT R25, R10, 0x7772, RZ ;  /* 0x000077720a197816 */ /* 0x000fe400000000ff */
[----:B------:R-:W-:-:S02]  /*bb00*/  IADD3 R2, P6, PT, R16, R2, RZ ;  /* 0x0000000210027210 */ /* 0x000fc40007fde0ff */
[----:B------:R-:W-:Y:S02]  /*bb10*/  PRMT R23, R10, 0x7773, RZ ;  /* 0x000077730a177816 */ /* 0x000fe400000000ff */
[C---:B------:R-:W-:Y:S02]  /*bb20*/  PRMT R17, R11.reuse, 0x7773, RZ ;  /* 0x000077730b117816 */ /* 0x040fe400000000ff */
[C---:B------:R-:W-:Y:S02]  /*bb30*/  PRMT R19, R11.reuse, 0x7772, RZ ;  /* 0x000077720b137816 */ /* 0x040fe400000000ff */
[C---:B------:R-:W-:Y:S02]  /*bb40*/  PRMT R21, R11.reuse, 0x7771, RZ ;  /* 0x000077710b157816 */ /* 0x040fe400000000ff */
[----:B------:R-:W-:Y:S01]  /*bb50*/  PRMT R11, R11, 0x7770, RZ ;  /* 0x000077700b0b7816 */ /* 0x000fe200000000ff */
[----:B------:R0:W-:Y:S01]  /*bb60*/  @P5 STG.E.U8 desc[UR26][R6.64], R25 ;  /* 0x0000001906005986 */ /* 0x0001e2000c10111a */
[----:B------:R-:W-:-:S03]  /*bb70*/  LEA.HI.X.SX32 R3, R16, R3, 0x1, P6 ;  /* 0x0000000310037211 */ /* 0x000fc600030f0eff */
[----:B------:R0:W-:Y:S04]  /*bb80*/  @P4 STG.E.U8 desc[UR26][R12.64], R23 ;  /* 0x000000170c004986 */ /* 0x0001e8000c10111a */
[----:B------:R0:W-:Y:S04]  /*bb90*/  @P3 STG.E.U8 desc[UR26][R14.64], R11 ;  /* 0x0000000b0e003986 */ /* 0x0001e8000c10111a */
[----:B------:R0:W-:Y:S04]  /*bba0*/  @P2 STG.E.U8 desc[UR26][R4.64], R21 ;  /* 0x0000001504002986 */ /* 0x0001e8000c10111a */
[----:B------:R0:W-:Y:S04]  /*bbb0*/  @P1 STG.E.U8 desc[UR26][R8.64], R19 ;  /* 0x0000001308001986 */ /* 0x0001e8000c10111a */
[----:B------:R0:W-:Y:S01]  /*bbc0*/  @P0 STG.E.U8 desc[UR26][R2.64], R17 ;  /* 0x0000001102000986 */ /* 0x0001e2000c10111a */
[----:B------:R-:W-:Y:S06]  /*bbd0*/  BAR.SYNC.DEFER_BLOCKING 0x0 ;  /* 0x0000000000007b1d */ /* 0x000fec0000010000 */
[----:B------:R-:W-:Y:S05]  /*bbe0*/  BRA.U UP0, `(.L_x_13) ;  /* 0x0000000100a07547 */ /* 0x000fea000b800000 */
[----:B------:R-:W1:Y:S01]  /*bbf0*/  S2UR UR5, SR_CgaCtaId ;  /* 0x00000000000579c3 */ /* 0x000e620000008800 */
[----:B------:R-:W-:Y:S01]  /*bc00*/  NOP ;  /* 0x0000000000007918 */ /* 0x000fe20000000000 */
[----:B------:R-:W-:Y:S01]  /*bc10*/  UMOV UR4, 0x50 ;  /* 0x0000005000047882 */ /* 0x000fe20000000000 */
[----:B------:R-:W-:Y:S02]  /*bc20*/  IMAD.U32 R0, RZ, RZ, UR13 ;  /* 0x0000000dff007e24 */ /* 0x000fe4000f8e00ff */
[----:B0-----:R-:W-:Y:S02]  /*bc30*/  IMAD.MOV.U32 R3, RZ, RZ, 0xff ;  /* 0x000000ffff037424 */ /* 0x001fe400078e00ff */
[----:B------:R-:W-:Y:S01]  /*bc40*/  IMAD.MOV.U32 R7, RZ, RZ, 0x1 ;  /* 0x00000001ff077424 */ /* 0x000fe200078e00ff */
[----:B------:R-:W-:-:S04]  /*bc50*/  LOP3.LUT R0, R0, 0xffff, RZ, 0xc0, !PT ;  /* 0x0000ffff00007812 */ /* 0x000fc800078ec0ff */
[----:B------:R-:W-:-:S05]  /*bc60*/  SHF.R.U32.HI R0, RZ, 0x5, R0 ;  /* 0x00000005ff007819 */ /* 0x000fca0000011600 */
[----:B------:R-:W-:Y:S01]  /*bc70*/  VIADD R2, R0, 0x10 ;  /* 0x0000001000027836 */ /* 0x000fe20000000000 */
[----:B------:R-:W-:Y:S01]  /*bc80*/  SHF.L.U32 R0, R3, R0, RZ ;  /* 0x0000000003007219 */ /* 0x000fe200000006ff */
[----:B-1----:R-:W-:-:S03]  /*bc90*/  ULEA UR6, UR5, UR4, 0x18 ;  /* 0x0000000405067291 */ /* 0x002fc6000f8ec0ff */
[----:B------:R-:W-:-:S04]  /*bca0*/  SHF.L.U32 R3, R7, R2, RZ ;  /* 0x0000000207037219 */ /* 0x000fc800000006ff */
[----:B------:R-:W-:Y:S02]  /*bcb0*/  LOP3.LUT R0, R3, R0, RZ, 0xfc, !PT ;  /* 0x0000000003007212 */ /* 0x000fe400078efcff */
[----:B------:R-:W0:Y:S02]  /*bcc0*/  LDS R5, [UR6] ;  /* 0x00000006ff057984 */ /* 0x000e240008000800 */
[C---:B------:R-:W-:Y:S02]  /*bcd0*/  LOP3.LUT R2, R0.reuse, 0xffff, RZ, 0xc0, !PT ;  /* 0x0000ffff00027812 */ /* 0x040fe400078ec0ff */
[----:B0-----:R-:W-:-:S04]  /*bce0*/  LOP3.LUT R3, R0, 0xffff, R5, 0x80, !PT ;  /* 0x0000ffff00037812 */ /* 0x001fc800078e8005 */
[----:B------:R-:W-:-:S13]  /*bcf0*/  ISETP.NE.AND P0, PT, R3, R2, PT ;  /* 0x000000020300720c */ /* 0x000fda0003f05270 */
[----:B------:R-:W-:Y:S05]  /*bd00*/  @P0 BRA `(.L_x_14) ;  /* 0x0000000000500947 */ /* 0x000fea0003800000 */
[----:B------:R-:W-:Y:S02]  /*bd10*/  SHF.R.U32.HI R5, RZ, 0x10, R5 ;  /* 0x00000010ff057819 */ /* 0x000fe40000011605 */
[----:B------:R-:W-:-:S04]  /*bd20*/  SHF.R.U32.HI R2, RZ, 0x10, R0 ;  /* 0x00000010ff027819 */ /* 0x000fc80000011600 */
[----:B------:R-:W-:-:S04]  /*bd30*/  LOP3.LUT R5, R5, R2, RZ, 0xc0, !PT ;  /* 0x0000000205057212 */ /* 0x000fc800078ec0ff */
[----:B------:R-:W-:-:S13]  /*bd40*/  ISETP.NE.AND P0, PT, R5, R2, PT ;  /* 0x000000020500720c */ /* 0x000fda0003f05270 */
[----:B------:R-:W-:Y:S05]  /*bd50*/  @P0 BRA `(.L_x_15) ;  /* 0x0000000000300947 */ /* 0x000fea0003800000 */
[----:B------:R-:W-:Y:S01]  /*bd60*/  R2UR UR4, R0 ;  /* 0x00000000000472ca */ /* 0x000fe200000e0000 */
[----:B------:R-:W-:Y:S01]  /*bd70*/  VOTEU.ANY UR5, UPT, PT ;  /* 0x0000000000057886 */ /* 0x000fe200038e0100 */
[----:B------:R-:W0:Y:S01]  /*bd80*/  S2R R0, SR_LANEID ;  /* 0x0000000000007919 */ /* 0x000e220000000000 */
[----:B------:R-:W-:-:S10]  /*bd90*/  UFLO.U32 UR5, UR5 ;  /* 0x00000005000572bd */ /* 0x000fd400080e0000 */
[----:B------:R-:W-:-:S06]  /*bda0*/  ULOP3.LUT UR4, URZ, UR4, URZ, 0x33, !UPT ;  /* 0x00000004ff047292 */ /* 0x000fcc000f8e33ff */
[----:B------:R-:W-:-:S04]  /*bdb0*/  IMAD.U32 R2, RZ, RZ, UR4 ;  /* 0x00000004ff027e24 */ /* 0x000fc8000f8e00ff */
[----:B------:R-:W1:Y:S02]  /*bdc0*/  REDUX UR7, R2 ;  /* 0x00000000020773c4 */ /* 0x000e640000000000 */
[----:B------:R2:W-:Y:S01]  /*bdd0*/  UTCATOMSWS.AND URZ, UR4 ;  /* 0x0000000400ff79e3 */ /* 0x0005e20008000000 */
[----:B0-----:R-:W-:Y:S01]  /*bde0*/  ISETP.EQ.U32.AND P0, PT, R0, UR5, PT ;  /* 0x0000000500007c0c */ /* 0x001fe2000bf02070 */
[----:B-1----:R-:W-:-:S12]  /*bdf0*/  IMAD.U32 R0, RZ, RZ, UR7 ;  /* 0x00000007ff007e24 */ /* 0x002fd8000f8e00ff */
[----:B------:R2:W-:Y:S01]  /*be00*/  @P0 ATOMS.AND RZ, [UR6], R0 ;  /* 0x00000000ffff098c */ /* 0x0005e2000a800006 */
[----:B------:R-:W-:Y:S05]  /*be10*/  BRA `(.L_x_13) ;  /* 0x0000000000147947 */ /* 0x000fea0003800000 */
.L_x_15:
[----:B------:R-:W-:-:S07]  /*be20*/  MOV R2, 0xbe40 ;  /* 0x0000be4000027802 */ /* 0x000fce0000000f00 */
[----:B------:R-:W-:Y:S05]  /*be30*/  CALL.REL.NOINC `($__internal_0_$__cuda_sm10x_tcgen05_guardrail_trap_col_being_dealloced_not_returned_by_alloc) ;  /* 0x00000000002c7944 */ /* 0x000fea0003c00000 */
[----:B------:R-:W-:Y:S05]  /*be40*/  BRA `(.L_x_13) ;  /* 0x0000000000087947 */ /* 0x000fea0003800000 */
.L_x_14:
[----:B------:R-:W-:-:S07]  /*be50*/  MOV R2, 0xbe70 ;  /* 0x0000be7000027802 */ /* 0x000fce0000000f00 */
[----:B------:R-:W-:Y:S05]  /*be60*/  CALL.REL.NOINC `($__internal_2_$__cuda_sm10x_tcgen05_guardrail_trap_unallocated_columns_being_dealloced) ;  /* 0x0000000000387944 */ /* 0x000fea0003c00000 */
.L_x_13:
[----:B------:R-:W-:Y:S01]  /*be70*/  NOP ;  /* 0x0000000000007918 */ /* 0x000fe20000000000 */
[----:B--2---:R-:W-:Y:S05]  /*be80*/  EXIT ;  /* 0x000000000000794d */ /* 0x004fea0003800000 */
.L_x_8:
[----:B------:R-:W1:Y:S02]  /*be90*/  SYNCS.PHASECHK.TRANS64.TRYWAIT P1, [UR15], R126 ;  /* 0x0000007eff0075a7 */ /* 0x000e64000802110f */
[----:B-1----:R-:W-:Y:S05]  /*bea0*/  @!P1 BRA `(.L_x_8) ;  /* 0xfffffffc00f89947 */ /* 0x002fea000383ffff */
[----:B------:R-:W-:Y:S05]  /*beb0*/  BRA `(.L_x_16) ;  /* 0xffffffb8008c7947 */ /* 0x000fea000383ffff */
.L_x_12:
[----:B------:R-:W1:Y:S02]  /*bec0*/  SYNCS.PHASECHK.TRANS64.TRYWAIT P0, [UR15], R0 ;  /* 0x00000000ff0075a7 */ /* 0x000e64000800110f */
[----:B-1----:R-:W-:Y:S05]  /*bed0*/  @!P0 BRA `(.L_x_12) ;  /* 0xfffffffc00f88947 */ /* 0x002fea000383ffff */
[----:B------:R-:W-:Y:S05]  /*bee0*/  BRA `(.L_x_11) ;  /* 0xffffffd400c07947 */ /* 0x000fea000383ffff */
        .weak           $__internal_0_$__cuda_sm10x_tcgen05_guardrail_trap_col_being_dealloced_not_returned_by_alloc
        .type           $__internal_0_$__cuda_sm10x_tcgen05_guardrail_trap_col_being_dealloced_not_returned_by_alloc,@function
        .size           $__internal_0_$__cuda_sm10x_tcgen05_guardrail_trap_col_being_dealloced_not_returned_by_alloc,($__internal_1_$__cuda_sm10x_tcgen05_guardrail_trap_phase_invalid_during_alloc - $__internal_0_$__cuda_sm10x_tcgen05_guardrail_trap_col_being_dealloced_not_returned_by_alloc)
$__internal_0_$__cuda_sm10x_tcgen05_guardrail_trap_col_being_dealloced_not_returned_by_alloc:
[----:B------:R-:W-:Y:S05]  /*bef0*/  BPT.TRAP 0x1 ;  /* 0x000000040000795c */ /* 0x000fea0000300000 */
[----:B------:R-:W-:-:S04]  /*bf00*/  IMAD.MOV.U32 R3, RZ, RZ, 0x0 ;  /* 0x00000000ff037424 */ /* 0x000fc800078e00ff */
[----:B------:R-:W-:Y:S05]  /*bf10*/  RET.REL.NODEC R2 `(matmul_kernel) ;  /* 0xffffff4002387950 */ /* 0x000fea0003c3ffff */
        .weak           $__internal_1_$__cuda_sm10x_tcgen05_guardrail_trap_phase_invalid_during_alloc
        .type           $__internal_1_$__cuda_sm10x_tcgen05_guardrail_trap_phase_invalid_during_alloc,@function
        .size           $__internal_1_$__cuda_sm10x_tcgen05_guardrail_trap_phase_invalid_during_alloc,($__internal_2_$__cuda_sm10x_tcgen05_guardrail_trap_unallocated_columns_being_dealloced - $__internal_1_$__cuda_sm10x_tcgen05_guardrail_trap_phase_invalid_during_alloc)
$__internal_1_$__cuda_sm10x_tcgen05_guardrail_trap_phase_invalid_during_alloc:
[----:B------:R-:W-:Y:S05]  /*bf20*/  BPT.TRAP 0x1 ;  /* 0x000000040000795c */ /* 0x000fea0000300000 */
[----:B------:R-:W-:-:S04]  /*bf30*/  IMAD.MOV.U32 R3, RZ, RZ, 0x0 ;  /* 0x00000000ff037424 */ /* 0x000fc800078e00ff */
[----:B------:R-:W-:Y:S05]  /*bf40*/  RET.REL.NODEC R2 `(matmul_kernel) ;  /* 0xffffff40022c7950 */ /* 0x000fea0003c3ffff */
        .weak           $__internal_2_$__cuda_sm10x_tcgen05_guardrail_trap_unallocated_columns_being_dealloced
        .type           $__internal_2_$__cuda_sm10x_tcgen05_guardrail_trap_unallocated_columns_being_dealloced,@function
        .size           $__internal_2_$__cuda_sm10x_tcgen05_guardrail_trap_unallocated_columns_being_dealloced,(.L_x_20 - $__internal_2_$__cuda_sm10x_tcgen05_guardrail_trap_unallocated_columns_being_dealloced)
$__internal_2_$__cuda_sm10x_tcgen05_guardrail_trap_unallocated_columns_being_dealloced:
[----:B------:R-:W-:Y:S05]  /*bf50*/  BPT.TRAP 0x1 ;  /* 0x000000040000795c */ /* 0x000fea0000300000 */
[----:B------:R-:W-:-:S04]  /*bf60*/  IMAD.MOV.U32 R3, RZ, RZ, 0x0 ;  /* 0x00000000ff037424 */ /* 0x000fc800078e00ff */
[----:B------:R-:W-:Y:S05]  /*bf70*/  RET.REL.NODEC R2 `(matmul_kernel) ;  /* 0xffffff4002207950 */ /* 0x000fea0003c3ffff */
.L_x_17:
[----:B------:R-:W-:-:S00]  /*bf80*/  BRA `(.L_x_17) ;  /* 0xfffffffc00fc7947 */ /* 0x000fc0000383ffff */
[----:B------:R-:W-:-:S00]  /*bf90*/  NOP ;  /* 0x0000000000007918 */ /* 0x000fc00000000000 */
        /* <DEDUP_REMOVED lines=14> */
.L_x_20:


//--------------------- .nv.shared.matmul_kernel  --------------------------
	.section	.nv.shared.matmul_kernel,"aw",@nobits
	.sectionflags	@""
	.align	16
	.zero		1024


//--------------------- .nv.shared.reserved.0     --------------------------
	.section	.nv.shared.reserved.0,"aw",@nobits
	.align	8
	.weak		__nv_reservedSMEM_offset_0_alias
	.size		__nv_reservedSMEM_offset_0_alias, 0, 64
	.other		__nv_reservedSMEM_offset_0_alias,@"STO_CUDA_RESERVED_SHARED STV_DEFAULT"
__nv_reservedSMEM_offset_0_alias:
	.zero		0
.nv.shared.reserved.0:
	.zero		64
	.weak		__nv_reservedSMEM_allocation_phase
	.type		__nv_reservedSMEM_allocation_phase,@object
	.size		__nv_reservedSMEM_allocation_phase,(.L_0 - __nv_reservedSMEM_allocation_phase)
__nv_reservedSMEM_allocation_phase:
	.zero		1
.L_0:
	.zero		7
	.weak		__nv_reservedSMEM_devtool_atexit_pc
	.type		__nv_reservedSMEM_devtool_atexit_pc,@object
	.size		__nv_reservedSMEM_devtool_atexit_pc,(__nv_reservedSMEM_allocation_mask - __nv_reservedSMEM_devtool_atexit_pc)
__nv_reservedSMEM_devtool_atexit_pc:
	.zero		8
	.weak		__nv_reservedSMEM_allocation_mask
	.type		__nv_reservedSMEM_allocation_mask,@object
	.size		__nv_reservedSMEM_allocation_mask,(.L_2 - __nv_reservedSMEM_allocation_mask)
__nv_reservedSMEM_allocation_mask:
	.zero		4
.L_2:


//--------------------- .nv.constant0.matmul_kernel --------------------------
	.section	.nv.constant0.matmul_kernel,"a",@progbits
	.sectionflags	@""
	.align	4
.nv.constant0.matmul_kernel:
	.zero		976


//--------------------- SYMBOLS --------------------------

	.type		.nv.reservedSmem.offset0,@object
	.size		.nv.reservedSmem.offset0,0x4
	.type		.nv.reservedSmem.cap,@object
	.size		.nv.reservedSmem.cap,0x4
